	.target	sm_90a

	.elftype	@"ET_EXEC"


//--------------------- .note.nv.tkinfo           --------------------------
	.section	.note.nv.tkinfo,"",@"SHT_NOTE"
	.sectionflags	@"SHF_NOTE_NV_TKINFO"
	.tkinfo
        /*0018*/ 	.word	0x00000002
        /*0030*/ 	.string	""
        /*0030*/ 	.string	"ptxas"
        /*0030*/ 	.string	"Cuda compilation tools, release 13.0, V13.0.88"
        /*0030*/ 	.string	"Build cuda_13.0.r13.0/compiler.36424714_0"
        /*0030*/ 	.string	"-arch sm_90a -m 64 "



//--------------------- .note.nv.cuinfo           --------------------------
	.section	.note.nv.cuinfo,"",@"SHT_NOTE"
	.sectionflags	@"SHF_NOTE_NV_CUINFO"
        /*0018*/ 	.short	0x0002
        /*001a*/ 	.short	0x005a
        /*001c*/ 	.short	0x0082
	.zero		2


//--------------------- .nv.info                  --------------------------
	.section	.nv.info,"",@"SHT_CUDA_INFO"
	.align	4


	//----- nvinfo : EIATTR_REGCOUNT
	.align		4
        /*0000*/ 	.byte	0x04, 0x2f
        /*0002*/ 	.short	(.L_12 - .L_11)
	.align		4
.L_11:
        /*0004*/ 	.word	index@(_ZN7cutlass13device_kernelIN5flash19enable_sm80_to_sm89INS1_16FlashAttnFwdSm80INS1_25CollectiveMainloopFwdSm80ILi8ELi2ELb0EN4cute5tupleIJNS5_1CILi128EEENS7_ILi64EEENS7_ILi192EEEEEELi192ENS_10bfloat16_tEfNS_4arch4Sm80ELb1ELb0ELb0ELb1ELb0ELb1ELb1ELb1EEENS1_21CollectiveEpilogueFwdINS6_IJS8_SA_S9_EEENS6_IJNS7_ILi1EEESI_SI_EEESC_SE_Li256ELb1ELb1ELb1ELb0EEENS1_36VarlenDynamicPersistentTileSchedulerILi128ELi64ELi256ELi256ELb1ELb1ELb0ELb1ELb1ELb1EEEEEEEEEvNT_6ParamsE)
        /*0008*/ 	.word	0x00000004


	//----- nvinfo : EIATTR_FRAME_SIZE
	.align		4
.L_12:
        /*000c*/ 	.byte	0x04, 0x11
        /*000e*/ 	.short	(.L_14 - .L_13)
	.align		4
.L_13:
        /*0010*/ 	.word	index@(_ZN7cutlass13device_kernelIN5flash19enable_sm80_to_sm89INS1_16FlashAttnFwdSm80INS1_25CollectiveMainloopFwdSm80ILi8ELi2ELb0EN4cute5tupleIJNS5_1CILi128EEENS7_ILi64EEENS7_ILi192EEEEEELi192ENS_10bfloat16_tEfNS_4arch4Sm80ELb1ELb0ELb0ELb1ELb0ELb1ELb1ELb1EEENS1_21CollectiveEpilogueFwdINS6_IJS8_SA_S9_EEENS6_IJNS7_ILi1EEESI_SI_EEESC_SE_Li256ELb1ELb1ELb1ELb0EEENS1_36VarlenDynamicPersistentTileSchedulerILi128ELi64ELi256ELi256ELb1ELb1ELb0ELb1ELb1ELb1EEEEEEEEEvNT_6ParamsE)
        /*0014*/ 	.word	0x00000000


	//----- nvinfo : EIATTR_REGCOUNT
	.align		4
.L_14:
        /*0018*/ 	.byte	0x04, 0x2f
        /*001a*/ 	.short	(.L_16 - .L_15)
	.align		4
.L_15:
        /*001c*/ 	.word	index@(_ZN7cutlass13device_kernelIN5flash19enable_sm80_to_sm89INS1_16FlashAttnFwdSm80INS1_25CollectiveMainloopFwdSm80ILi8ELi2ELb0EN4cute5tupleIJNS5_1CILi128EEENS7_ILi64EEENS7_ILi192EEEEEELi192ENS_10bfloat16_tEfNS_4arch4Sm80ELb1ELb0ELb0ELb1ELb0ELb0ELb1ELb1EEENS1_21CollectiveEpilogueFwdINS6_IJS8_SA_S9_EEENS6_IJNS7_ILi1EEESI_SI_EEESC_SE_Li256ELb1ELb1ELb1ELb0EEENS1_36VarlenDynamicPersistentTileSchedulerILi128ELi64ELi256ELi256ELb1ELb1ELb0ELb1ELb1ELb1EEEEEEEEEvNT_6ParamsE)
        /*0020*/ 	.word	0x00000004


	//----- nvinfo : EIATTR_FRAME_SIZE
	.align		4
.L_16:
        /*0024*/ 	.byte	0x04, 0x11
        /*0026*/ 	.short	(.L_18 - .L_17)
	.align		4
.L_17:
        /*0028*/ 	.word	index@(_ZN7cutlass13device_kernelIN5flash19enable_sm80_to_sm89INS1_16FlashAttnFwdSm80INS1_25CollectiveMainloopFwdSm80ILi8ELi2ELb0EN4cute5tupleIJNS5_1CILi128EEENS7_ILi64EEENS7_ILi192EEEEEELi192ENS_10bfloat16_tEfNS_4arch4Sm80ELb1ELb0ELb0ELb1ELb0ELb0ELb1ELb1EEENS1_21CollectiveEpilogueFwdINS6_IJS8_SA_S9_EEENS6_IJNS7_ILi1EEESI_SI_EEESC_SE_Li256ELb1ELb1ELb1ELb0EEENS1_36VarlenDynamicPersistentTileSchedulerILi128ELi64ELi256ELi256ELb1ELb1ELb0ELb1ELb1ELb1EEEEEEEEEvNT_6ParamsE)
        /*002c*/ 	.word	0x00000000


	//----- nvinfo : EIATTR_REGCOUNT
	.align		4
.L_18:
        /*0030*/ 	.byte	0x04, 0x2f
        /*0032*/ 	.short	(.L_20 - .L_19)
	.align		4
.L_19:
        /*0034*/ 	.word	index@(_ZN7cutlass13device_kernelIN5flash19enable_sm80_to_sm89INS1_16FlashAttnFwdSm80INS1_25CollectiveMainloopFwdSm80ILi8ELi2ELb1EN4cute5tupleIJNS5_1CILi128EEENS7_ILi96EEENS7_ILi192EEEEEELi192ENS_10bfloat16_tEfNS_4arch4Sm80ELb1ELb0ELb0ELb0ELb0ELb0ELb1ELb1EEENS1_21CollectiveEpilogueFwdINS6_IJS8_SA_S9_EEENS6_IJNS7_ILi1EEESI_SI_EEESC_SE_Li256ELb0ELb1ELb1ELb0EEENS1_30DynamicPersistentTileSchedulerILi256ELi256ELb1ELb1ELb0EEEEEEEEEvNT_6ParamsE)
        /*0038*/ 	.word	0x00000004


	//----- nvinfo : EIATTR_FRAME_SIZE
	.align		4
.L_20:
        /*003c*/ 	.byte	0x04, 0x11
        /*003e*/ 	.short	(.L_22 - .L_21)
	.align		4
.L_21:
        /*0040*/ 	.word	index@(_ZN7cutlass13device_kernelIN5flash19enable_sm80_to_sm89INS1_16FlashAttnFwdSm80INS1_25CollectiveMainloopFwdSm80ILi8ELi2ELb1EN4cute5tupleIJNS5_1CILi128EEENS7_ILi96EEENS7_ILi192EEEEEELi192ENS_10bfloat16_tEfNS_4arch4Sm80ELb1ELb0ELb0ELb0ELb0ELb0ELb1ELb1EEENS1_21CollectiveEpilogueFwdINS6_IJS8_SA_S9_EEENS6_IJNS7_ILi1EEESI_SI_EEESC_SE_Li256ELb0ELb1ELb1ELb0EEENS1_30DynamicPersistentTileSchedulerILi256ELi256ELb1ELb1ELb0EEEEEEEEEvNT_6ParamsE)
        /*0044*/ 	.word	0x00000000


	//----- nvinfo : EIATTR_REGCOUNT
	.align		4
.L_22:
        /*0048*/ 	.byte	0x04, 0x2f
        /*004a*/ 	.short	(.L_24 - .L_23)
	.align		4
.L_23:
        /*004c*/ 	.word	index@(_ZN7cutlass13device_kernelIN5flash19enable_sm80_to_sm89INS1_16FlashAttnFwdSm80INS1_25CollectiveMainloopFwdSm80ILi8ELi2ELb0EN4cute5tupleIJNS5_1CILi128EEENS7_ILi64EEENS7_ILi192EEEEEELi192ENS_10bfloat16_tEfNS_4arch4Sm80ELb0ELb1ELb0ELb1ELb0ELb1ELb1ELb1EEENS1_21CollectiveEpilogueFwdINS6_IJS8_SA_S9_EEENS6_IJNS7_ILi1EEESI_SI_EEESC_SE_Li256ELb1ELb1ELb1ELb0EEENS1_36VarlenDynamicPersistentTileSchedulerILi128ELi64ELi256ELi256ELb1ELb1ELb0ELb1ELb0ELb1EEEEEEEEEvNT_6ParamsE)
        /*0050*/ 	.word	0x00000004


	//----- nvinfo : EIATTR_FRAME_SIZE
	.align		4
.L_24:
        /*0054*/ 	.byte	0x04, 0x11
        /*0056*/ 	.short	(.L_26 - .L_25)
	.align		4
.L_25:
        /*0058*/ 	.word	index@(_ZN7cutlass13device_kernelIN5flash19enable_sm80_to_sm89INS1_16FlashAttnFwdSm80INS1_25CollectiveMainloopFwdSm80ILi8ELi2ELb0EN4cute5tupleIJNS5_1CILi128EEENS7_ILi64EEENS7_ILi192EEEEEELi192ENS_10bfloat16_tEfNS_4arch4Sm80ELb0ELb1ELb0ELb1ELb0ELb1ELb1ELb1EEENS1_21CollectiveEpilogueFwdINS6_IJS8_SA_S9_EEENS6_IJNS7_ILi1EEESI_SI_EEESC_SE_Li256ELb1ELb1ELb1ELb0EEENS1_36VarlenDynamicPersistentTileSchedulerILi128ELi64ELi256ELi256ELb1ELb1ELb0ELb1ELb0ELb1EEEEEEEEEvNT_6ParamsE)
        /*005c*/ 	.word	0x00000000


	//----- nvinfo : EIATTR_REGCOUNT
	.align		4
.L_26:
        /*0060*/ 	.byte	0x04, 0x2f
        /*0062*/ 	.short	(.L_28 - .L_27)
	.align		4
.L_27:
        /*0064*/ 	.word	index@(_ZN7cutlass13device_kernelIN5flash19enable_sm80_to_sm89INS1_16FlashAttnFwdSm80INS1_25CollectiveMainloopFwdSm80ILi8ELi2ELb0EN4cute5tupleIJNS5_1CILi128EEENS7_ILi64EEENS7_ILi192EEEEEELi192ENS_10bfloat16_tEfNS_4arch4Sm80ELb0ELb1ELb0ELb1ELb0ELb0ELb1ELb1EEENS1_21CollectiveEpilogueFwdINS6_IJS8_SA_S9_EEENS6_IJNS7_ILi1EEESI_SI_EEESC_SE_Li256ELb1ELb1ELb1ELb0EEENS1_36VarlenDynamicPersistentTileSchedulerILi128ELi64ELi256ELi256ELb1ELb1ELb0ELb1ELb0ELb1EEEEEEEEEvNT_6ParamsE)
        /*0068*/ 	.word	0x00000004


	//----- nvinfo : EIATTR_FRAME_SIZE
	.align		4
.L_28:
        /*006c*/ 	.byte	0x04, 0x11
        /*006e*/ 	.short	(.L_30 - .L_29)
	.align		4
.L_29:
        /*0070*/ 	.word	index@(_ZN7cutlass13device_kernelIN5flash19enable_sm80_to_sm89INS1_16FlashAttnFwdSm80INS1_25CollectiveMainloopFwdSm80ILi8ELi2ELb0EN4cute5tupleIJNS5_1CILi128EEENS7_ILi64EEENS7_ILi192EEEEEELi192ENS_10bfloat16_tEfNS_4arch4Sm80ELb0ELb1ELb0ELb1ELb0ELb0ELb1ELb1EEENS1_21CollectiveEpilogueFwdINS6_IJS8_SA_S9_EEENS6_IJNS7_ILi1EEESI_SI_EEESC_SE_Li256ELb1ELb1ELb1ELb0EEENS1_36VarlenDynamicPersistentTileSchedulerILi128ELi64ELi256ELi256ELb1ELb1ELb0ELb1ELb0ELb1EEEEEEEEEvNT_6ParamsE)
        /*0074*/ 	.word	0x00000000


	//----- nvinfo : EIATTR_REGCOUNT
	.align		4
.L_30:
        /*0078*/ 	.byte	0x04, 0x2f
        /*007a*/ 	.short	(.L_32 - .L_31)
	.align		4
.L_31:
        /*007c*/ 	.word	index@(_ZN7cutlass13device_kernelIN5flash19enable_sm80_to_sm89INS1_16FlashAttnFwdSm80INS1_25CollectiveMainloopFwdSm80ILi8ELi2ELb0EN4cute5tupleIJNS5_1CILi128EEENS7_ILi64EEENS7_ILi192EEEEEELi192ENS_10bfloat16_tEfNS_4arch4Sm80ELb0ELb1ELb0ELb0ELb0ELb0ELb1ELb1EEENS1_21CollectiveEpilogueFwdINS6_IJS8_SA_S9_EEENS6_IJNS7_ILi1EEESI_SI_EEESC_SE_Li256ELb0ELb1ELb1ELb0EEENS1_19SingleTileSchedulerILb0ELb1ELb1ELi128EEEEEEEEEvNT_6ParamsE)
        /*0080*/ 	.word	0x00000004


	//----- nvinfo : EIATTR_FRAME_SIZE
	.align		4
.L_32:
        /*0084*/ 	.byte	0x04, 0x11
        /*0086*/ 	.short	(.L_34 - .L_33)
	.align		4
.L_33:
        /*0088*/ 	.word	index@(_ZN7cutlass13device_kernelIN5flash19enable_sm80_to_sm89INS1_16FlashAttnFwdSm80INS1_25CollectiveMainloopFwdSm80ILi8ELi2ELb0EN4cute5tupleIJNS5_1CILi128EEENS7_ILi64EEENS7_ILi192EEEEEELi192ENS_10bfloat16_tEfNS_4arch4Sm80ELb0ELb1ELb0ELb0ELb0ELb0ELb1ELb1EEENS1_21CollectiveEpilogueFwdINS6_IJS8_SA_S9_EEENS6_IJNS7_ILi1EEESI_SI_EEESC_SE_Li256ELb0ELb1ELb1ELb0EEENS1_19SingleTileSchedulerILb0ELb1ELb1ELi128EEEEEEEEEvNT_6ParamsE)
        /*008c*/ 	.word	0x00000000


	//----- nvinfo : EIATTR_REGCOUNT
	.align		4
.L_34:
        /*0090*/ 	.byte	0x04, 0x2f
        /*0092*/ 	.short	(.L_36 - .L_35)
	.align		4
.L_35:
        /*0094*/ 	.word	index@(_ZN7cutlass13device_kernelIN5flash19enable_sm80_to_sm89INS1_16FlashAttnFwdSm80INS1_25CollectiveMainloopFwdSm80ILi8ELi2ELb0EN4cute5tupleIJNS5_1CILi128EEENS7_ILi64EEENS7_ILi192EEEEEELi192ENS_10bfloat16_tEfNS_4arch4Sm80ELb0ELb0ELb0ELb1ELb0ELb1ELb1ELb1EEENS1_21CollectiveEpilogueFwdINS6_IJS8_SA_S9_EEENS6_IJNS7_ILi1EEESI_SI_EEESC_SE_Li256ELb1ELb1ELb1ELb0EEENS1_36VarlenDynamicPersistentTileSchedulerILi128ELi64ELi256ELi256ELb1ELb1ELb0ELb0ELb1ELb1EEEEEEEEEvNT_6ParamsE)
        /*0098*/ 	.word	0x00000004


	//----- nvinfo : EIATTR_FRAME_SIZE
	.align		4
.L_36:
        /*009c*/ 	.byte	0x04, 0x11
        /*009e*/ 	.short	(.L_38 - .L_37)
	.align		4
.L_37:
        /*00a0*/ 	.word	index@(_ZN7cutlass13device_kernelIN5flash19enable_sm80_to_sm89INS1_16FlashAttnFwdSm80INS1_25CollectiveMainloopFwdSm80ILi8ELi2ELb0EN4cute5tupleIJNS5_1CILi128EEENS7_ILi64EEENS7_ILi192EEEEEELi192ENS_10bfloat16_tEfNS_4arch4Sm80ELb0ELb0ELb0ELb1ELb0ELb1ELb1ELb1EEENS1_21CollectiveEpilogueFwdINS6_IJS8_SA_S9_EEENS6_IJNS7_ILi1EEESI_SI_EEESC_SE_Li256ELb1ELb1ELb1ELb0EEENS1_36VarlenDynamicPersistentTileSchedulerILi128ELi64ELi256ELi256ELb1ELb1ELb0ELb0ELb1ELb1EEEEEEEEEvNT_6ParamsE)
        /*00a4*/ 	.word	0x00000000


	//----- nvinfo : EIATTR_REGCOUNT
	.align		4
.L_38:
        /*00a8*/ 	.byte	0x04, 0x2f
        /*00aa*/ 	.short	(.L_40 - .L_39)
	.align		4
.L_39:
        /*00ac*/ 	.word	index@(_ZN7cutlass13device_kernelIN5flash19enable_sm80_to_sm89INS1_16FlashAttnFwdSm80INS1_25CollectiveMainloopFwdSm80ILi8ELi2ELb0EN4cute5tupleIJNS5_1CILi128EEENS7_ILi64EEENS7_ILi192EEEEEELi192ENS_10bfloat16_tEfNS_4arch4Sm80ELb0ELb0ELb0ELb1ELb0ELb0ELb1ELb1EEENS1_21CollectiveEpilogueFwdINS6_IJS8_SA_S9_EEENS6_IJNS7_ILi1EEESI_SI_EEESC_SE_Li256ELb1ELb1ELb1ELb0EEENS1_36VarlenDynamicPersistentTileSchedulerILi128ELi64ELi256ELi256ELb1ELb1ELb0ELb0ELb1ELb1EEEEEEEEEvNT_6ParamsE)
        /*00b0*/ 	.word	0x00000004


	//----- nvinfo : EIATTR_FRAME_SIZE
	.align		4
.L_40:
        /*00b4*/ 	.byte	0x04, 0x11
        /*00b6*/ 	.short	(.L_42 - .L_41)
	.align		4
.L_41:
        /*00b8*/ 	.word	index@(_ZN7cutlass13device_kernelIN5flash19enable_sm80_to_sm89INS1_16FlashAttnFwdSm80INS1_25CollectiveMainloopFwdSm80ILi8ELi2ELb0EN4cute5tupleIJNS5_1CILi128EEENS7_ILi64EEENS7_ILi192EEEEEELi192ENS_10bfloat16_tEfNS_4arch4Sm80ELb0ELb0ELb0ELb1ELb0ELb0ELb1ELb1EEENS1_21CollectiveEpilogueFwdINS6_IJS8_SA_S9_EEENS6_IJNS7_ILi1EEESI_SI_EEESC_SE_Li256ELb1ELb1ELb1ELb0EEENS1_36VarlenDynamicPersistentTileSchedulerILi128ELi64ELi256ELi256ELb1ELb1ELb0ELb0ELb1ELb1EEEEEEEEEvNT_6ParamsE)
        /*00bc*/ 	.word	0x00000000


	//----- nvinfo : EIATTR_REGCOUNT
	.align		4
.L_42:
        /*00c0*/ 	.byte	0x04, 0x2f
        /*00c2*/ 	.short	(.L_44 - .L_43)
	.align		4
.L_43:
        /*00c4*/ 	.word	index@(_ZN7cutlass13device_kernelIN5flash19enable_sm80_to_sm89INS1_16FlashAttnFwdSm80INS1_25CollectiveMainloopFwdSm80ILi8ELi2ELb1EN4cute5tupleIJNS5_1CILi128EEENS7_ILi96EEENS7_ILi192EEEEEELi192ENS_10bfloat16_tEfNS_4arch4Sm80ELb0ELb0ELb0ELb0ELb0ELb0ELb1ELb1EEENS1_21CollectiveEpilogueFwdINS6_IJS8_SA_S9_EEENS6_IJNS7_ILi1EEESI_SI_EEESC_SE_Li256ELb0ELb1ELb1ELb0EEENS1_19SingleTileSchedulerILb0ELb1ELb1ELi128EEEEEEEEEvNT_6ParamsE)
        /*00c8*/ 	.word	0x00000004


	//----- nvinfo : EIATTR_FRAME_SIZE
	.align		4
.L_44:
        /*00cc*/ 	.byte	0x04, 0x11
        /*00ce*/ 	.short	(.L_46 - .L_45)
	.align		4
.L_45:
        /*00d0*/ 	.word	index@(_ZN7cutlass13device_kernelIN5flash19enable_sm80_to_sm89INS1_16FlashAttnFwdSm80INS1_25CollectiveMainloopFwdSm80ILi8ELi2ELb1EN4cute5tupleIJNS5_1CILi128EEENS7_ILi96EEENS7_ILi192EEEEEELi192ENS_10bfloat16_tEfNS_4arch4Sm80ELb0ELb0ELb0ELb0ELb0ELb0ELb1ELb1EEENS1_21CollectiveEpilogueFwdINS6_IJS8_SA_S9_EEENS6_IJNS7_ILi1EEESI_SI_EEESC_SE_Li256ELb0ELb1ELb1ELb0EEENS1_19SingleTileSchedulerILb0ELb1ELb1ELi128EEEEEEEEEvNT_6ParamsE)
        /*00d4*/ 	.word	0x00000000


	//----- nvinfo : EIATTR_REGCOUNT
	.align		4
.L_46:
        /*00d8*/ 	.byte	0x04, 0x2f
        /*00da*/ 	.short	(.L_48 - .L_47)
	.align		4
.L_47:
        /*00dc*/ 	.word	index@(_ZN7cutlass13device_kernelIN5flash19enable_sm80_to_sm89INS1_16FlashAttnFwdSm80INS1_25CollectiveMainloopFwdSm80ILi8ELi1ELb0EN4cute5tupleIJNS5_1CILi128EEENS7_ILi64EEENS7_ILi192EEEEEELi192ENS_10bfloat16_tEfNS_4arch4Sm80ELb1ELb0ELb0ELb1ELb0ELb1ELb1ELb1EEENS1_21CollectiveEpilogueFwdINS6_IJS8_SA_S9_EEENS6_IJNS7_ILi1EEESI_SI_EEESC_SE_Li256ELb1ELb1ELb1ELb0EEENS1_36VarlenDynamicPersistentTileSchedulerILi128ELi64ELi256ELi256ELb1ELb1ELb0ELb1ELb1ELb1EEEEEEEEEvNT_6ParamsE)
        /*00e0*/ 	.word	0x00000004


	//----- nvinfo : EIATTR_FRAME_SIZE
	.align		4
.L_48:
        /*00e4*/ 	.byte	0x04, 0x11
        /*00e6*/ 	.short	(.L_50 - .L_49)
	.align		4
.L_49:
        /*00e8*/ 	.word	index@(_ZN7cutlass13device_kernelIN5flash19enable_sm80_to_sm89INS1_16FlashAttnFwdSm80INS1_25CollectiveMainloopFwdSm80ILi8ELi1ELb0EN4cute5tupleIJNS5_1CILi128EEENS7_ILi64EEENS7_ILi192EEEEEELi192ENS_10bfloat16_tEfNS_4arch4Sm80ELb1ELb0ELb0ELb1ELb0ELb1ELb1ELb1EEENS1_21CollectiveEpilogueFwdINS6_IJS8_SA_S9_EEENS6_IJNS7_ILi1EEESI_SI_EEESC_SE_Li256ELb1ELb1ELb1ELb0EEENS1_36VarlenDynamicPersistentTileSchedulerILi128ELi64ELi256ELi256ELb1ELb1ELb0ELb1ELb1ELb1EEEEEEEEEvNT_6ParamsE)
        /*00ec*/ 	.word	0x00000000


	//----- nvinfo : EIATTR_REGCOUNT
	.align		4
.L_50:
        /*00f0*/ 	.byte	0x04, 0x2f
        /*00f2*/ 	.short	(.L_52 - .L_51)
	.align		4
.L_51:
        /*00f4*/ 	.word	index@(_ZN7cutlass13device_kernelIN5flash19enable_sm80_to_sm89INS1_16FlashAttnFwdSm80INS1_25CollectiveMainloopFwdSm80ILi8ELi1ELb0EN4cute5tupleIJNS5_1CILi128EEENS7_ILi64EEENS7_ILi192EEEEEELi192ENS_10bfloat16_tEfNS_4arch4Sm80ELb1ELb0ELb0ELb1ELb0ELb0ELb1ELb1EEENS1_21CollectiveEpilogueFwdINS6_IJS8_SA_S9_EEENS6_IJNS7_ILi1EEESI_SI_EEESC_SE_Li256ELb1ELb1ELb1ELb0EEENS1_36VarlenDynamicPersistentTileSchedulerILi128ELi64ELi256ELi256ELb1ELb1ELb0ELb1ELb1ELb1EEEEEEEEEvNT_6ParamsE)
        /*00f8*/ 	.word	0x00000004


	//----- nvinfo : EIATTR_FRAME_SIZE
	.align		4
.L_52:
        /*00fc*/ 	.byte	0x04, 0x11
        /*00fe*/ 	.short	(.L_54 - .L_53)
	.align		4
.L_53:
        /*0100*/ 	.word	index@(_ZN7cutlass13device_kernelIN5flash19enable_sm80_to_sm89INS1_16FlashAttnFwdSm80INS1_25CollectiveMainloopFwdSm80ILi8ELi1ELb0EN4cute5tupleIJNS5_1CILi128EEENS7_ILi64EEENS7_ILi192EEEEEELi192ENS_10bfloat16_tEfNS_4arch4Sm80ELb1ELb0ELb0ELb1ELb0ELb0ELb1ELb1EEENS1_21CollectiveEpilogueFwdINS6_IJS8_SA_S9_EEENS6_IJNS7_ILi1EEESI_SI_EEESC_SE_Li256ELb1ELb1ELb1ELb0EEENS1_36VarlenDynamicPersistentTileSchedulerILi128ELi64ELi256ELi256ELb1ELb1ELb0ELb1ELb1ELb1EEEEEEEEEvNT_6ParamsE)
        /*0104*/ 	.word	0x00000000


	//----- nvinfo : EIATTR_REGCOUNT
	.align		4
.L_54:
        /*0108*/ 	.byte	0x04, 0x2f
        /*010a*/ 	.short	(.L_56 - .L_55)
	.align		4
.L_55:
        /*010c*/ 	.word	index@(_ZN7cutlass13device_kernelIN5flash19enable_sm80_to_sm89INS1_16FlashAttnFwdSm80INS1_25CollectiveMainloopFwdSm80ILi8ELi1ELb1EN4cute5tupleIJNS5_1CILi128EEENS7_ILi96EEENS7_ILi192EEEEEELi192ENS_10bfloat16_tEfNS_4arch4Sm80ELb1ELb0ELb0ELb0ELb0ELb0ELb1ELb1EEENS1_21CollectiveEpilogueFwdINS6_IJS8_SA_S9_EEENS6_IJNS7_ILi1EEESI_SI_EEESC_SE_Li256ELb0ELb1ELb1ELb0EEENS1_30DynamicPersistentTileSchedulerILi256ELi256ELb1ELb1ELb0EEEEEEEEEvNT_6ParamsE)
        /*0110*/ 	.word	0x00000004


	//----- nvinfo : EIATTR_FRAME_SIZE
	.align		4
.L_56:
        /*0114*/ 	.byte	0x04, 0x11
        /*0116*/ 	.short	(.L_58 - .L_57)
	.align		4
.L_57:
        /*0118*/ 	.word	index@(_ZN7cutlass13device_kernelIN5flash19enable_sm80_to_sm89INS1_16FlashAttnFwdSm80INS1_25CollectiveMainloopFwdSm80ILi8ELi1ELb1EN4cute5tupleIJNS5_1CILi128EEENS7_ILi96EEENS7_ILi192EEEEEELi192ENS_10bfloat16_tEfNS_4arch4Sm80ELb1ELb0ELb0ELb0ELb0ELb0ELb1ELb1EEENS1_21CollectiveEpilogueFwdINS6_IJS8_SA_S9_EEENS6_IJNS7_ILi1EEESI_SI_EEESC_SE_Li256ELb0ELb1ELb1ELb0EEENS1_30DynamicPersistentTileSchedulerILi256ELi256ELb1ELb1ELb0EEEEEEEEEvNT_6ParamsE)
        /*011c*/ 	.word	0x00000000


	//----- nvinfo : EIATTR_REGCOUNT
	.align		4
.L_58:
        /*0120*/ 	.byte	0x04, 0x2f
        /*0122*/ 	.short	(.L_60 - .L_59)
	.align		4
.L_59:
        /*0124*/ 	.word	index@(_ZN7cutlass13device_kernelIN5flash19enable_sm80_to_sm89INS1_16FlashAttnFwdSm80INS1_25CollectiveMainloopFwdSm80ILi8ELi1ELb0EN4cute5tupleIJNS5_1CILi128EEENS7_ILi64EEENS7_ILi192EEEEEELi192ENS_10bfloat16_tEfNS_4arch4Sm80ELb0ELb1ELb0ELb1ELb0ELb1ELb1ELb1EEENS1_21CollectiveEpilogueFwdINS6_IJS8_SA_S9_EEENS6_IJNS7_ILi1EEESI_SI_EEESC_SE_Li256ELb1ELb1ELb1ELb0EEENS1_36VarlenDynamicPersistentTileSchedulerILi128ELi64ELi256ELi256ELb1ELb1ELb0ELb1ELb0ELb1EEEEEEEEEvNT_6ParamsE)
        /*0128*/ 	.word	0x00000004


	//----- nvinfo : EIATTR_FRAME_SIZE
	.align		4
.L_60:
        /*012c*/ 	.byte	0x04, 0x11
        /*012e*/ 	.short	(.L_62 - .L_61)
	.align		4
.L_61:
        /*0130*/ 	.word	index@(_ZN7cutlass13device_kernelIN5flash19enable_sm80_to_sm89INS1_16FlashAttnFwdSm80INS1_25CollectiveMainloopFwdSm80ILi8ELi1ELb0EN4cute5tupleIJNS5_1CILi128EEENS7_ILi64EEENS7_ILi192EEEEEELi192ENS_10bfloat16_tEfNS_4arch4Sm80ELb0ELb1ELb0ELb1ELb0ELb1ELb1ELb1EEENS1_21CollectiveEpilogueFwdINS6_IJS8_SA_S9_EEENS6_IJNS7_ILi1EEESI_SI_EEESC_SE_Li256ELb1ELb1ELb1ELb0EEENS1_36VarlenDynamicPersistentTileSchedulerILi128ELi64ELi256ELi256ELb1ELb1ELb0ELb1ELb0ELb1EEEEEEEEEvNT_6ParamsE)
        /*0134*/ 	.word	0x00000000


	//----- nvinfo : EIATTR_REGCOUNT
	.align		4
.L_62:
        /*0138*/ 	.byte	0x04, 0x2f
        /*013a*/ 	.short	(.L_64 - .L_63)
	.align		4
.L_63:
        /*013c*/ 	.word	index@(_ZN7cutlass13device_kernelIN5flash19enable_sm80_to_sm89INS1_16FlashAttnFwdSm80INS1_25CollectiveMainloopFwdSm80ILi8ELi1ELb0EN4cute5tupleIJNS5_1CILi128EEENS7_ILi64EEENS7_ILi192EEEEEELi192ENS_10bfloat16_tEfNS_4arch4Sm80ELb0ELb1ELb0ELb1ELb0ELb0ELb1ELb1EEENS1_21CollectiveEpilogueFwdINS6_IJS8_SA_S9_EEENS6_IJNS7_ILi1EEESI_SI_EEESC_SE_Li256ELb1ELb1ELb1ELb0EEENS1_36VarlenDynamicPersistentTileSchedulerILi128ELi64ELi256ELi256ELb1ELb1ELb0ELb1ELb0ELb1EEEEEEEEEvNT_6ParamsE)
        /*0140*/ 	.word	0x00000004


	//----- nvinfo : EIATTR_FRAME_SIZE
	.align		4
.L_64:
        /*0144*/ 	.byte	0x04, 0x11
        /*0146*/ 	.short	(.L_66 - .L_65)
	.align		4
.L_65:
        /*0148*/ 	.word	index@(_ZN7cutlass13device_kernelIN5flash19enable_sm80_to_sm89INS1_16FlashAttnFwdSm80INS1_25CollectiveMainloopFwdSm80ILi8ELi1ELb0EN4cute5tupleIJNS5_1CILi128EEENS7_ILi64EEENS7_ILi192EEEEEELi192ENS_10bfloat16_tEfNS_4arch4Sm80ELb0ELb1ELb0ELb1ELb0ELb0ELb1ELb1EEENS1_21CollectiveEpilogueFwdINS6_IJS8_SA_S9_EEENS6_IJNS7_ILi1EEESI_SI_EEESC_SE_Li256ELb1ELb1ELb1ELb0EEENS1_36VarlenDynamicPersistentTileSchedulerILi128ELi64ELi256ELi256ELb1ELb1ELb0ELb1ELb0ELb1EEEEEEEEEvNT_6ParamsE)
        /*014c*/ 	.word	0x00000000


	//----- nvinfo : EIATTR_REGCOUNT
	.align		4
.L_66:
        /*0150*/ 	.byte	0x04, 0x2f
        /*0152*/ 	.short	(.L_68 - .L_67)
	.align		4
.L_67:
        /*0154*/ 	.word	index@(_ZN7cutlass13device_kernelIN5flash19enable_sm80_to_sm89INS1_16FlashAttnFwdSm80INS1_25CollectiveMainloopFwdSm80ILi8ELi1ELb0EN4cute5tupleIJNS5_1CILi128EEENS7_ILi64EEENS7_ILi192EEEEEELi192ENS_10bfloat16_tEfNS_4arch4Sm80ELb0ELb1ELb0ELb0ELb0ELb0ELb1ELb1EEENS1_21CollectiveEpilogueFwdINS6_IJS8_SA_S9_EEENS6_IJNS7_ILi1EEESI_SI_EEESC_SE_Li256ELb0ELb1ELb1ELb0EEENS1_19SingleTileSchedulerILb0ELb1ELb1ELi128EEEEEEEEEvNT_6ParamsE)
        /*0158*/ 	.word	0x00000004


	//----- nvinfo : EIATTR_FRAME_SIZE
	.align		4
.L_68:
        /*015c*/ 	.byte	0x04, 0x11
        /*015e*/ 	.short	(.L_70 - .L_69)
	.align		4
.L_69:
        /*0160*/ 	.word	index@(_ZN7cutlass13device_kernelIN5flash19enable_sm80_to_sm89INS1_16FlashAttnFwdSm80INS1_25CollectiveMainloopFwdSm80ILi8ELi1ELb0EN4cute5tupleIJNS5_1CILi128EEENS7_ILi64EEENS7_ILi192EEEEEELi192ENS_10bfloat16_tEfNS_4arch4Sm80ELb0ELb1ELb0ELb0ELb0ELb0ELb1ELb1EEENS1_21CollectiveEpilogueFwdINS6_IJS8_SA_S9_EEENS6_IJNS7_ILi1EEESI_SI_EEESC_SE_Li256ELb0ELb1ELb1ELb0EEENS1_19SingleTileSchedulerILb0ELb1ELb1ELi128EEEEEEEEEvNT_6ParamsE)
        /*0164*/ 	.word	0x00000000


	//----- nvinfo : EIATTR_REGCOUNT
	.align		4
.L_70:
        /*0168*/ 	.byte	0x04, 0x2f
        /*016a*/ 	.short	(.L_72 - .L_71)
	.align		4
.L_71:
        /*016c*/ 	.word	index@(_ZN7cutlass13device_kernelIN5flash19enable_sm80_to_sm89INS1_16FlashAttnFwdSm80INS1_25CollectiveMainloopFwdSm80ILi8ELi1ELb0EN4cute5tupleIJNS5_1CILi128EEENS7_ILi64EEENS7_ILi192EEEEEELi192ENS_10bfloat16_tEfNS_4arch4Sm80ELb0ELb0ELb0ELb1ELb0ELb1ELb1ELb1EEENS1_21CollectiveEpilogueFwdINS6_IJS8_SA_S9_EEENS6_IJNS7_ILi1EEESI_SI_EEESC_SE_Li256ELb1ELb1ELb1ELb0EEENS1_36VarlenDynamicPersistentTileSchedulerILi128ELi64ELi256ELi256ELb1ELb1ELb0ELb0ELb1ELb1EEEEEEEEEvNT_6ParamsE)
        /*0170*/ 	.word	0x00000004


	//----- nvinfo : EIATTR_FRAME_SIZE
	.align		4
.L_72:
        /*0174*/ 	.byte	0x04, 0x11
        /*0176*/ 	.short	(.L_74 - .L_73)
	.align		4
.L_73:
        /*0178*/ 	.word	index@(_ZN7cutlass13device_kernelIN5flash19enable_sm80_to_sm89INS1_16FlashAttnFwdSm80INS1_25CollectiveMainloopFwdSm80ILi8ELi1ELb0EN4cute5tupleIJNS5_1CILi128EEENS7_ILi64EEENS7_ILi192EEEEEELi192ENS_10bfloat16_tEfNS_4arch4Sm80ELb0ELb0ELb0ELb1ELb0ELb1ELb1ELb1EEENS1_21CollectiveEpilogueFwdINS6_IJS8_SA_S9_EEENS6_IJNS7_ILi1EEESI_SI_EEESC_SE_Li256ELb1ELb1ELb1ELb0EEENS1_36VarlenDynamicPersistentTileSchedulerILi128ELi64ELi256ELi256ELb1ELb1ELb0ELb0ELb1ELb1EEEEEEEEEvNT_6ParamsE)
        /*017c*/ 	.word	0x00000000


	//----- nvinfo : EIATTR_REGCOUNT
	.align		4
.L_74:
        /*0180*/ 	.byte	0x04, 0x2f
        /*0182*/ 	.short	(.L_76 - .L_75)
	.align		4
.L_75:
        /*0184*/ 	.word	index@(_ZN7cutlass13device_kernelIN5flash19enable_sm80_to_sm89INS1_16FlashAttnFwdSm80INS1_25CollectiveMainloopFwdSm80ILi8ELi1ELb0EN4cute5tupleIJNS5_1CILi128EEENS7_ILi64EEENS7_ILi192EEEEEELi192ENS_10bfloat16_tEfNS_4arch4Sm80ELb0ELb0ELb0ELb1ELb0ELb0ELb1ELb1EEENS1_21CollectiveEpilogueFwdINS6_IJS8_SA_S9_EEENS6_IJNS7_ILi1EEESI_SI_EEESC_SE_Li256ELb1ELb1ELb1ELb0EEENS1_36VarlenDynamicPersistentTileSchedulerILi128ELi64ELi256ELi256ELb1ELb1ELb0ELb0ELb1ELb1EEEEEEEEEvNT_6ParamsE)
        /*0188*/ 	.word	0x00000004


	//----- nvinfo : EIATTR_FRAME_SIZE
	.align		4
.L_76:
        /*018c*/ 	.byte	0x04, 0x11
        /*018e*/ 	.short	(.L_78 - .L_77)
	.align		4
.L_77:
        /*0190*/ 	.word	index@(_ZN7cutlass13device_kernelIN5flash19enable_sm80_to_sm89INS1_16FlashAttnFwdSm80INS1_25CollectiveMainloopFwdSm80ILi8ELi1ELb0EN4cute5tupleIJNS5_1CILi128EEENS7_ILi64EEENS7_ILi192EEEEEELi192ENS_10bfloat16_tEfNS_4arch4Sm80ELb0ELb0ELb0ELb1ELb0ELb0ELb1ELb1EEENS1_21CollectiveEpilogueFwdINS6_IJS8_SA_S9_EEENS6_IJNS7_ILi1EEESI_SI_EEESC_SE_Li256ELb1ELb1ELb1ELb0EEENS1_36VarlenDynamicPersistentTileSchedulerILi128ELi64ELi256ELi256ELb1ELb1ELb0ELb0ELb1ELb1EEEEEEEEEvNT_6ParamsE)
        /*0194*/ 	.word	0x00000000


	//----- nvinfo : EIATTR_REGCOUNT
	.align		4
.L_78:
        /*0198*/ 	.byte	0x04, 0x2f
        /*019a*/ 	.short	(.L_80 - .L_79)
	.align		4
.L_79:
        /*019c*/ 	.word	index@(_ZN7cutlass13device_kernelIN5flash19enable_sm80_to_sm89INS1_16FlashAttnFwdSm80INS1_25CollectiveMainloopFwdSm80ILi8ELi1ELb1EN4cute5tupleIJNS5_1CILi128EEENS7_ILi96EEENS7_ILi192EEEEEELi192ENS_10bfloat16_tEfNS_4arch4Sm80ELb0ELb0ELb0ELb0ELb0ELb0ELb1ELb1EEENS1_21CollectiveEpilogueFwdINS6_IJS8_SA_S9_EEENS6_IJNS7_ILi1EEESI_SI_EEESC_SE_Li256ELb0ELb1ELb1ELb0EEENS1_19SingleTileSchedulerILb0ELb1ELb1ELi128EEEEEEEEEvNT_6ParamsE)
        /*01a0*/ 	.word	0x00000004


	//----- nvinfo : EIATTR_FRAME_SIZE
	.align		4
.L_80:
        /*01a4*/ 	.byte	0x04, 0x11
        /*01a6*/ 	.short	(.L_82 - .L_81)
	.align		4
.L_81:
        /*01a8*/ 	.word	index@(_ZN7cutlass13device_kernelIN5flash19enable_sm80_to_sm89INS1_16FlashAttnFwdSm80INS1_25CollectiveMainloopFwdSm80ILi8ELi1ELb1EN4cute5tupleIJNS5_1CILi128EEENS7_ILi96EEENS7_ILi192EEEEEELi192ENS_10bfloat16_tEfNS_4arch4Sm80ELb0ELb0ELb0ELb0ELb0ELb0ELb1ELb1EEENS1_21CollectiveEpilogueFwdINS6_IJS8_SA_S9_EEENS6_IJNS7_ILi1EEESI_SI_EEESC_SE_Li256ELb0ELb1ELb1ELb0EEENS1_19SingleTileSchedulerILb0ELb1ELb1ELi128EEEEEEEEEvNT_6ParamsE)
        /*01ac*/ 	.word	0x00000000


	//----- nvinfo : EIATTR_MIN_STACK_SIZE
	.align		4
.L_82:
        /*01b0*/ 	.byte	0x04, 0x12
        /*01b2*/ 	.short	(.L_84 - .L_83)
	.align		4
.L_83:
        /*01b4*/ 	.word	index@(_ZN7cutlass13device_kernelIN5flash19enable_sm80_to_sm89INS1_16FlashAttnFwdSm80INS1_25CollectiveMainloopFwdSm80ILi8ELi1ELb1EN4cute5tupleIJNS5_1CILi128EEENS7_ILi96EEENS7_ILi192EEEEEELi192ENS_10bfloat16_tEfNS_4arch4Sm80ELb0ELb0ELb0ELb0ELb0ELb0ELb1ELb1EEENS1_21CollectiveEpilogueFwdINS6_IJS8_SA_S9_EEENS6_IJNS7_ILi1EEESI_SI_EEESC_SE_Li256ELb0ELb1ELb1ELb0EEENS1_19SingleTileSchedulerILb0ELb1ELb1ELi128EEEEEEEEEvNT_6ParamsE)
        /*01b8*/ 	.word	0x00000000


	//----- nvinfo : EIATTR_MIN_STACK_SIZE
	.align		4
.L_84:
        /*01bc*/ 	.byte	0x04, 0x12
        /*01be*/ 	.short	(.L_86 - .L_85)
	.align		4
.L_85:
        /*01c0*/ 	.word	index@(_ZN7cutlass13device_kernelIN5flash19enable_sm80_to_sm89INS1_16FlashAttnFwdSm80INS1_25CollectiveMainloopFwdSm80ILi8ELi1ELb0EN4cute5tupleIJNS5_1CILi128EEENS7_ILi64EEENS7_ILi192EEEEEELi192ENS_10bfloat16_tEfNS_4arch4Sm80ELb0ELb0ELb0ELb1ELb0ELb0ELb1ELb1EEENS1_21CollectiveEpilogueFwdINS6_IJS8_SA_S9_EEENS6_IJNS7_ILi1EEESI_SI_EEESC_SE_Li256ELb1ELb1ELb1ELb0EEENS1_36VarlenDynamicPersistentTileSchedulerILi128ELi64ELi256ELi256ELb1ELb1ELb0ELb0ELb1ELb1EEEEEEEEEvNT_6ParamsE)
        /*01c4*/ 	.word	0x00000000


	//----- nvinfo : EIATTR_MIN_STACK_SIZE
	.align		4
.L_86:
        /*01c8*/ 	.byte	0x04, 0x12
        /*01ca*/ 	.short	(.L_88 - .L_87)
	.align		4
.L_87:
        /*01cc*/ 	.word	index@(_ZN7cutlass13device_kernelIN5flash19enable_sm80_to_sm89INS1_16FlashAttnFwdSm80INS1_25CollectiveMainloopFwdSm80ILi8ELi1ELb0EN4cute5tupleIJNS5_1CILi128EEENS7_ILi64EEENS7_ILi192EEEEEELi192ENS_10bfloat16_tEfNS_4arch4Sm80ELb0ELb0ELb0ELb1ELb0ELb1ELb1ELb1EEENS1_21CollectiveEpilogueFwdINS6_IJS8_SA_S9_EEENS6_IJNS7_ILi1EEESI_SI_EEESC_SE_Li256ELb1ELb1ELb1ELb0EEENS1_36VarlenDynamicPersistentTileSchedulerILi128ELi64ELi256ELi256ELb1ELb1ELb0ELb0ELb1ELb1EEEEEEEEEvNT_6ParamsE)
        /*01d0*/ 	.word	0x00000000


	//----- nvinfo : EIATTR_MIN_STACK_SIZE
	.align		4
.L_88:
        /*01d4*/ 	.byte	0x04, 0x12
        /*01d6*/ 	.short	(.L_90 - .L_89)
	.align		4
.L_89:
        /*01d8*/ 	.word	index@(_ZN7cutlass13device_kernelIN5flash19enable_sm80_to_sm89INS1_16FlashAttnFwdSm80INS1_25CollectiveMainloopFwdSm80ILi8ELi1ELb0EN4cute5tupleIJNS5_1CILi128EEENS7_ILi64EEENS7_ILi192EEEEEELi192ENS_10bfloat16_tEfNS_4arch4Sm80ELb0ELb1ELb0ELb0ELb0ELb0ELb1ELb1EEENS1_21CollectiveEpilogueFwdINS6_IJS8_SA_S9_EEENS6_IJNS7_ILi1EEESI_SI_EEESC_SE_Li256ELb0ELb1ELb1ELb0EEENS1_19SingleTileSchedulerILb0ELb1ELb1ELi128EEEEEEEEEvNT_6ParamsE)
        /*01dc*/ 	.word	0x00000000


	//----- nvinfo : EIATTR_MIN_STACK_SIZE
	.align		4
.L_90:
        /*01e0*/ 	.byte	0x04, 0x12
        /*01e2*/ 	.short	(.L_92 - .L_91)
	.align		4
.L_91:
        /*01e4*/ 	.word	index@(_ZN7cutlass13device_kernelIN5flash19enable_sm80_to_sm89INS1_16FlashAttnFwdSm80INS1_25CollectiveMainloopFwdSm80ILi8ELi1ELb0EN4cute5tupleIJNS5_1CILi128EEENS7_ILi64EEENS7_ILi192EEEEEELi192ENS_10bfloat16_tEfNS_4arch4Sm80ELb0ELb1ELb0ELb1ELb0ELb0ELb1ELb1EEENS1_21CollectiveEpilogueFwdINS6_IJS8_SA_S9_EEENS6_IJNS7_ILi1EEESI_SI_EEESC_SE_Li256ELb1ELb1ELb1ELb0EEENS1_36VarlenDynamicPersistentTileSchedulerILi128ELi64ELi256ELi256ELb1ELb1ELb0ELb1ELb0ELb1EEEEEEEEEvNT_6ParamsE)
        /*01e8*/ 	.word	0x00000000


	//----- nvinfo : EIATTR_MIN_STACK_SIZE
	.align		4
.L_92:
        /*01ec*/ 	.byte	0x04, 0x12
        /*01ee*/ 	.short	(.L_94 - .L_93)
	.align		4
.L_93:
        /*01f0*/ 	.word	index@(_ZN7cutlass13device_kernelIN5flash19enable_sm80_to_sm89INS1_16FlashAttnFwdSm80INS1_25CollectiveMainloopFwdSm80ILi8ELi1ELb0EN4cute5tupleIJNS5_1CILi128EEENS7_ILi64EEENS7_ILi192EEEEEELi192ENS_10bfloat16_tEfNS_4arch4Sm80ELb0ELb1ELb0ELb1ELb0ELb1ELb1ELb1EEENS1_21CollectiveEpilogueFwdINS6_IJS8_SA_S9_EEENS6_IJNS7_ILi1EEESI_SI_EEESC_SE_Li256ELb1ELb1ELb1ELb0EEENS1_36VarlenDynamicPersistentTileSchedulerILi128ELi64ELi256ELi256ELb1ELb1ELb0ELb1ELb0ELb1EEEEEEEEEvNT_6ParamsE)
        /*01f4*/ 	.word	0x00000000


	//----- nvinfo : EIATTR_MIN_STACK_SIZE
	.align		4
.L_94:
        /*01f8*/ 	.byte	0x04, 0x12
        /*01fa*/ 	.short	(.L_96 - .L_95)
	.align		4
.L_95:
        /*01fc*/ 	.word	index@(_ZN7cutlass13device_kernelIN5flash19enable_sm80_to_sm89INS1_16FlashAttnFwdSm80INS1_25CollectiveMainloopFwdSm80ILi8ELi1ELb1EN4cute5tupleIJNS5_1CILi128EEENS7_ILi96EEENS7_ILi192EEEEEELi192ENS_10bfloat16_tEfNS_4arch4Sm80ELb1ELb0ELb0ELb0ELb0ELb0ELb1ELb1EEENS1_21CollectiveEpilogueFwdINS6_IJS8_SA_S9_EEENS6_IJNS7_ILi1EEESI_SI_EEESC_SE_Li256ELb0ELb1ELb1ELb0EEENS1_30DynamicPersistentTileSchedulerILi256ELi256ELb1ELb1ELb0EEEEEEEEEvNT_6ParamsE)
        /*0200*/ 	.word	0x00000000


	//----- nvinfo : EIATTR_MIN_STACK_SIZE
	.align		4
.L_96:
        /*0204*/ 	.byte	0x04, 0x12
        /*0206*/ 	.short	(.L_98 - .L_97)
	.align		4
.L_97:
        /*0208*/ 	.word	index@(_ZN7cutlass13device_kernelIN5flash19enable_sm80_to_sm89INS1_16FlashAttnFwdSm80INS1_25CollectiveMainloopFwdSm80ILi8ELi1ELb0EN4cute5tupleIJNS5_1CILi128EEENS7_ILi64EEENS7_ILi192EEEEEELi192ENS_10bfloat16_tEfNS_4arch4Sm80ELb1ELb0ELb0ELb1ELb0ELb0ELb1ELb1EEENS1_21CollectiveEpilogueFwdINS6_IJS8_SA_S9_EEENS6_IJNS7_ILi1EEESI_SI_EEESC_SE_Li256ELb1ELb1ELb1ELb0EEENS1_36VarlenDynamicPersistentTileSchedulerILi128ELi64ELi256ELi256ELb1ELb1ELb0ELb1ELb1ELb1EEEEEEEEEvNT_6ParamsE)
        /*020c*/ 	.word	0x00000000


	//----- nvinfo : EIATTR_MIN_STACK_SIZE
	.align		4
.L_98:
        /*0210*/ 	.byte	0x04, 0x12
        /*0212*/ 	.short	(.L_100 - .L_99)
	.align		4
.L_99:
        /*0214*/ 	.word	index@(_ZN7cutlass13device_kernelIN5flash19enable_sm80_to_sm89INS1_16FlashAttnFwdSm80INS1_25CollectiveMainloopFwdSm80ILi8ELi1ELb0EN4cute5tupleIJNS5_1CILi128EEENS7_ILi64EEENS7_ILi192EEEEEELi192ENS_10bfloat16_tEfNS_4arch4Sm80ELb1ELb0ELb0ELb1ELb0ELb1ELb1ELb1EEENS1_21CollectiveEpilogueFwdINS6_IJS8_SA_S9_EEENS6_IJNS7_ILi1EEESI_SI_EEESC_SE_Li256ELb1ELb1ELb1ELb0EEENS1_36VarlenDynamicPersistentTileSchedulerILi128ELi64ELi256ELi256ELb1ELb1ELb0ELb1ELb1ELb1EEEEEEEEEvNT_6ParamsE)
        /*0218*/ 	.word	0x00000000


	//----- nvinfo : EIATTR_MIN_STACK_SIZE
	.align		4
.L_100:
        /*021c*/ 	.byte	0x04, 0x12
        /*021e*/ 	.short	(.L_102 - .L_101)
	.align		4
.L_101:
        /*0220*/ 	.word	index@(_ZN7cutlass13device_kernelIN5flash19enable_sm80_to_sm89INS1_16FlashAttnFwdSm80INS1_25CollectiveMainloopFwdSm80ILi8ELi2ELb1EN4cute5tupleIJNS5_1CILi128EEENS7_ILi96EEENS7_ILi192EEEEEELi192ENS_10bfloat16_tEfNS_4arch4Sm80ELb0ELb0ELb0ELb0ELb0ELb0ELb1ELb1EEENS1_21CollectiveEpilogueFwdINS6_IJS8_SA_S9_EEENS6_IJNS7_ILi1EEESI_SI_EEESC_SE_Li256ELb0ELb1ELb1ELb0EEENS1_19SingleTileSchedulerILb0ELb1ELb1ELi128EEEEEEEEEvNT_6ParamsE)
        /*0224*/ 	.word	0x00000000


	//----- nvinfo : EIATTR_MIN_STACK_SIZE
	.align		4
.L_102:
        /*0228*/ 	.byte	0x04, 0x12
        /*022a*/ 	.short	(.L_104 - .L_103)
	.align		4
.L_103:
        /*022c*/ 	.word	index@(_ZN7cutlass13device_kernelIN5flash19enable_sm80_to_sm89INS1_16FlashAttnFwdSm80INS1_25CollectiveMainloopFwdSm80ILi8ELi2ELb0EN4cute5tupleIJNS5_1CILi128EEENS7_ILi64EEENS7_ILi192EEEEEELi192ENS_10bfloat16_tEfNS_4arch4Sm80ELb0ELb0ELb0ELb1ELb0ELb0ELb1ELb1EEENS1_21CollectiveEpilogueFwdINS6_IJS8_SA_S9_EEENS6_IJNS7_ILi1EEESI_SI_EEESC_SE_Li256ELb1ELb1ELb1ELb0EEENS1_36VarlenDynamicPersistentTileSchedulerILi128ELi64ELi256ELi256ELb1ELb1ELb0ELb0ELb1ELb1EEEEEEEEEvNT_6ParamsE)
        /*0230*/ 	.word	0x00000000


	//----- nvinfo : EIATTR_MIN_STACK_SIZE
	.align		4
.L_104:
        /*0234*/ 	.byte	0x04, 0x12
        /*0236*/ 	.short	(.L_106 - .L_105)
	.align		4
.L_105:
        /*0238*/ 	.word	index@(_ZN7cutlass13device_kernelIN5flash19enable_sm80_to_sm89INS1_16FlashAttnFwdSm80INS1_25CollectiveMainloopFwdSm80ILi8ELi2ELb0EN4cute5tupleIJNS5_1CILi128EEENS7_ILi64EEENS7_ILi192EEEEEELi192ENS_10bfloat16_tEfNS_4arch4Sm80ELb0ELb0ELb0ELb1ELb0ELb1ELb1ELb1EEENS1_21CollectiveEpilogueFwdINS6_IJS8_SA_S9_EEENS6_IJNS7_ILi1EEESI_SI_EEESC_SE_Li256ELb1ELb1ELb1ELb0EEENS1_36VarlenDynamicPersistentTileSchedulerILi128ELi64ELi256ELi256ELb1ELb1ELb0ELb0ELb1ELb1EEEEEEEEEvNT_6ParamsE)
        /*023c*/ 	.word	0x00000000


	//----- nvinfo : EIATTR_MIN_STACK_SIZE
	.align		4
.L_106:
        /*0240*/ 	.byte	0x04, 0x12
        /*0242*/ 	.short	(.L_108 - .L_107)
	.align		4
.L_107:
        /*0244*/ 	.word	index@(_ZN7cutlass13device_kernelIN5flash19enable_sm80_to_sm89INS1_16FlashAttnFwdSm80INS1_25CollectiveMainloopFwdSm80ILi8ELi2ELb0EN4cute5tupleIJNS5_1CILi128EEENS7_ILi64EEENS7_ILi192EEEEEELi192ENS_10bfloat16_tEfNS_4arch4Sm80ELb0ELb1ELb0ELb0ELb0ELb0ELb1ELb1EEENS1_21CollectiveEpilogueFwdINS6_IJS8_SA_S9_EEENS6_IJNS7_ILi1EEESI_SI_EEESC_SE_Li256ELb0ELb1ELb1ELb0EEENS1_19SingleTileSchedulerILb0ELb1ELb1ELi128EEEEEEEEEvNT_6ParamsE)
        /*0248*/ 	.word	0x00000000


	//----- nvinfo : EIATTR_MIN_STACK_SIZE
	.align		4
.L_108:
        /*024c*/ 	.byte	0x04, 0x12
        /*024e*/ 	.short	(.L_110 - .L_109)
	.align		4
.L_109:
        /*0250*/ 	.word	index@(_ZN7cutlass13device_kernelIN5flash19enable_sm80_to_sm89INS1_16FlashAttnFwdSm80INS1_25CollectiveMainloopFwdSm80ILi8ELi2ELb0EN4cute5tupleIJNS5_1CILi128EEENS7_ILi64EEENS7_ILi192EEEEEELi192ENS_10bfloat16_tEfNS_4arch4Sm80ELb0ELb1ELb0ELb1ELb0ELb0ELb1ELb1EEENS1_21CollectiveEpilogueFwdINS6_IJS8_SA_S9_EEENS6_IJNS7_ILi1EEESI_SI_EEESC_SE_Li256ELb1ELb1ELb1ELb0EEENS1_36VarlenDynamicPersistentTileSchedulerILi128ELi64ELi256ELi256ELb1ELb1ELb0ELb1ELb0ELb1EEEEEEEEEvNT_6ParamsE)
        /*0254*/ 	.word	0x00000000


	//----- nvinfo : EIATTR_MIN_STACK_SIZE
	.align		4
.L_110:
        /*0258*/ 	.byte	0x04, 0x12
        /*025a*/ 	.short	(.L_112 - .L_111)
	.align		4
.L_111:
        /*025c*/ 	.word	index@(_ZN7cutlass13device_kernelIN5flash19enable_sm80_to_sm89INS1_16FlashAttnFwdSm80INS1_25CollectiveMainloopFwdSm80ILi8ELi2ELb0EN4cute5tupleIJNS5_1CILi128EEENS7_ILi64EEENS7_ILi192EEEEEELi192ENS_10bfloat16_tEfNS_4arch4Sm80ELb0ELb1ELb0ELb1ELb0ELb1ELb1ELb1EEENS1_21CollectiveEpilogueFwdINS6_IJS8_SA_S9_EEENS6_IJNS7_ILi1EEESI_SI_EEESC_SE_Li256ELb1ELb1ELb1ELb0EEENS1_36VarlenDynamicPersistentTileSchedulerILi128ELi64ELi256ELi256ELb1ELb1ELb0ELb1ELb0ELb1EEEEEEEEEvNT_6ParamsE)
        /*0260*/ 	.word	0x00000000


	//----- nvinfo : EIATTR_MIN_STACK_SIZE
	.align		4
.L_112:
        /*0264*/ 	.byte	0x04, 0x12
        /*0266*/ 	.short	(.L_114 - .L_113)
	.align		4
.L_113:
        /*0268*/ 	.word	index@(_ZN7cutlass13device_kernelIN5flash19enable_sm80_to_sm89INS1_16FlashAttnFwdSm80INS1_25CollectiveMainloopFwdSm80ILi8ELi2ELb1EN4cute5tupleIJNS5_1CILi128EEENS7_ILi96EEENS7_ILi192EEEEEELi192ENS_10bfloat16_tEfNS_4arch4Sm80ELb1ELb0ELb0ELb0ELb0ELb0ELb1ELb1EEENS1_21CollectiveEpilogueFwdINS6_IJS8_SA_S9_EEENS6_IJNS7_ILi1EEESI_SI_EEESC_SE_Li256ELb0ELb1ELb1ELb0EEENS1_30DynamicPersistentTileSchedulerILi256ELi256ELb1ELb1ELb0EEEEEEEEEvNT_6ParamsE)
        /*026c*/ 	.word	0x00000000


	//----- nvinfo : EIATTR_MIN_STACK_SIZE
	.align		4
.L_114:
        /*0270*/ 	.byte	0x04, 0x12
        /*0272*/ 	.short	(.L_116 - .L_115)
	.align		4
.L_115:
        /*0274*/ 	.word	index@(_ZN7cutlass13device_kernelIN5flash19enable_sm80_to_sm89INS1_16FlashAttnFwdSm80INS1_25CollectiveMainloopFwdSm80ILi8ELi2ELb0EN4cute5tupleIJNS5_1CILi128EEENS7_ILi64EEENS7_ILi192EEEEEELi192ENS_10bfloat16_tEfNS_4arch4Sm80ELb1ELb0ELb0ELb1ELb0ELb0ELb1ELb1EEENS1_21CollectiveEpilogueFwdINS6_IJS8_SA_S9_EEENS6_IJNS7_ILi1EEESI_SI_EEESC_SE_Li256ELb1ELb1ELb1ELb0EEENS1_36VarlenDynamicPersistentTileSchedulerILi128ELi64ELi256ELi256ELb1ELb1ELb0ELb1ELb1ELb1EEEEEEEEEvNT_6ParamsE)
        /*0278*/ 	.word	0x00000000


	//----- nvinfo : EIATTR_MIN_STACK_SIZE
	.align		4
.L_116:
        /*027c*/ 	.byte	0x04, 0x12
        /*027e*/ 	.short	(.L_118 - .L_117)
	.align		4
.L_117:
        /*0280*/ 	.word	index@(_ZN7cutlass13device_kernelIN5flash19enable_sm80_to_sm89INS1_16FlashAttnFwdSm80INS1_25CollectiveMainloopFwdSm80ILi8ELi2ELb0EN4cute5tupleIJNS5_1CILi128EEENS7_ILi64EEENS7_ILi192EEEEEELi192ENS_10bfloat16_tEfNS_4arch4Sm80ELb1ELb0ELb0ELb1ELb0ELb1ELb1ELb1EEENS1_21CollectiveEpilogueFwdINS6_IJS8_SA_S9_EEENS6_IJNS7_ILi1EEESI_SI_EEESC_SE_Li256ELb1ELb1ELb1ELb0EEENS1_36VarlenDynamicPersistentTileSchedulerILi128ELi64ELi256ELi256ELb1ELb1ELb0ELb1ELb1ELb1EEEEEEEEEvNT_6ParamsE)
        /*0284*/ 	.word	0x00000000
.L_118:


//--------------------- .nv.compat                --------------------------
	.section	.nv.compat,"",@"SHT_CUDA_COMPAT_INFO"
	.align	4
        /*0000*/ 	.byte	0x02, 0x09, 0x01, 0x00, 0x02, 0x02, 0x01, 0x00, 0x02, 0x05, 0x05, 0x00, 0x03, 0x07, 0x01, 0x01
        /*0010*/ 	.byte	0x02, 0x03, 0x00, 0x00, 0x02, 0x06, 0x01, 0x00, 0x04, 0x0b, 0x08, 0x00, 0x00, 0x00, 0x00, 0x00
        /*0020*/ 	.byte	0x00, 0x00, 0x00, 0x00


//--------------------- .nv.info._ZN7cutlass13device_kernelIN5flash19enable_sm80_to_sm89INS1_16FlashAttnFwdSm80INS1_25CollectiveMainloopFwdSm80ILi8ELi1ELb1EN4cute5tupleIJNS5_1CILi128EEENS7_ILi96EEENS7_ILi192EEEEEELi192ENS_10bfloat16_tEfNS_4arch4Sm80ELb0ELb0ELb0ELb0ELb0ELb0ELb1ELb1EEENS1_21CollectiveEpilogueFwdINS6_IJS8_SA_S9_EEENS6_IJNS7_ILi1EEESI_SI_EEESC_SE_Li256ELb0ELb1ELb1ELb0EEENS1_19SingleTileSchedulerILb0ELb1ELb1ELi128EEEEEEEEEvNT_6ParamsE --------------------------
	.section	.nv.info._ZN7cutlass13device_kernelIN5flash19enable_sm80_to_sm89INS1_16FlashAttnFwdSm80INS1_25CollectiveMainloopFwdSm80ILi8ELi1ELb1EN4cute5tupleIJNS5_1CILi128EEENS7_ILi96EEENS7_ILi192EEEEEELi192ENS_10bfloat16_tEfNS_4arch4Sm80ELb0ELb0ELb0ELb0ELb0ELb0ELb1ELb1EEENS1_21CollectiveEpilogueFwdINS6_IJS8_SA_S9_EEENS6_IJNS7_ILi1EEESI_SI_EEESC_SE_Li256ELb0ELb1ELb1ELb0EEENS1_19SingleTileSchedulerILb0ELb1ELb1ELi128EEEEEEEEEvNT_6ParamsE,"",@"SHT_CUDA_INFO"
	.sectionflags	@""
	.align	4


	//----- nvinfo : EIATTR_CUDA_API_VERSION
	.align		4
        /*0000*/ 	.byte	0x04, 0x37
        /*0002*/ 	.short	(.L_120 - .L_119)
.L_119:
        /*0004*/ 	.word	0x00000082


	//----- nvinfo : EIATTR_KPARAM_INFO
	.align		4
.L_120:
        /*0008*/ 	.byte	0x04, 0x17
        /*000a*/ 	.short	(.L_122 - .L_121)
.L_121:
        /*000c*/ 	.word	0x00000000
        /*0010*/ 	.short	0x0000
        /*0012*/ 	.short	0x0000
        /*0014*/ 	.byte	0x00, 0xf0, 0x61, 0x10


	//----- nvinfo : EIATTR_SPARSE_MMA_MASK
	.align		4
.L_122:
        /*0018*/ 	.byte	0x03, 0x50
        /*001a*/ 	.short	0x0000


	//----- nvinfo : EIATTR_MAXREG_COUNT
	.align		4
        /*001c*/ 	.byte	0x03, 0x1b
        /*001e*/ 	.short	0x00ff


	//----- nvinfo : EIATTR_MERCURY_ISA_VERSION
	.align		4
        /*0020*/ 	.byte	0x03, 0x5f
        /*0022*/ 	.short	0x0101


	//----- nvinfo : EIATTR_EXIT_INSTR_OFFSETS
	.align		4
        /*0024*/ 	.byte	0x04, 0x1c
        /*0026*/ 	.short	(.L_124 - .L_123)


	//   ....[0]....
.L_123:
        /*0028*/ 	.word	0x00000010


	//----- nvinfo : EIATTR_MAX_THREADS
	.align		4
.L_124:
        /*002c*/ 	.byte	0x04, 0x05
        /*002e*/ 	.short	(.L_126 - .L_125)
.L_125:
        /*0030*/ 	.word	0x00000100
        /*0034*/ 	.word	0x00000001
        /*0038*/ 	.word	0x00000001


	//----- nvinfo : EIATTR_CBANK_PARAM_SIZE
	.align		4
.L_126:
        /*003c*/ 	.byte	0x03, 0x19
        /*003e*/ 	.short	0x0418


	//----- nvinfo : EIATTR_PARAM_CBANK
	.align		4
        /*0040*/ 	.byte	0x04, 0x0a
        /*0042*/ 	.short	(.L_128 - .L_127)
	.align		4
.L_127:
        /*0044*/ 	.word	index@(.nv.constant0._ZN7cutlass13device_kernelIN5flash19enable_sm80_to_sm89INS1_16FlashAttnFwdSm80INS1_25CollectiveMainloopFwdSm80ILi8ELi1ELb1EN4cute5tupleIJNS5_1CILi128EEENS7_ILi96EEENS7_ILi192EEEEEELi192ENS_10bfloat16_tEfNS_4arch4Sm80ELb0ELb0ELb0ELb0ELb0ELb0ELb1ELb1EEENS1_21CollectiveEpilogueFwdINS6_IJS8_SA_S9_EEENS6_IJNS7_ILi1EEESI_SI_EEESC_SE_Li256ELb0ELb1ELb1ELb0EEENS1_19SingleTileSchedulerILb0ELb1ELb1ELi128EEEEEEEEEvNT_6ParamsE)
        /*0048*/ 	.short	0x0210
        /*004a*/ 	.short	0x0418


	//----- nvinfo : EIATTR_SW_WAR
	.align		4
.L_128:
        /*004c*/ 	.byte	0x04, 0x36
        /*004e*/ 	.short	(.L_130 - .L_129)
.L_129:
        /*0050*/ 	.word	0x00000008
.L_130:


//--------------------- .nv.info._ZN7cutlass13device_kernelIN5flash19enable_sm80_to_sm89INS1_16FlashAttnFwdSm80INS1_25CollectiveMainloopFwdSm80ILi8ELi1ELb0EN4cute5tupleIJNS5_1CILi128EEENS7_ILi64EEENS7_ILi192EEEEEELi192ENS_10bfloat16_tEfNS_4arch4Sm80ELb0ELb0ELb0ELb1ELb0ELb0ELb1ELb1EEENS1_21CollectiveEpilogueFwdINS6_IJS8_SA_S9_EEENS6_IJNS7_ILi1EEESI_SI_EEESC_SE_Li256ELb1ELb1ELb1ELb0EEENS1_36VarlenDynamicPersistentTileSchedulerILi128ELi64ELi256ELi256ELb1ELb1ELb0ELb0ELb1ELb1EEEEEEEEEvNT_6ParamsE --------------------------
	.section	.nv.info._ZN7cutlass13device_kernelIN5flash19enable_sm80_to_sm89INS1_16FlashAttnFwdSm80INS1_25CollectiveMainloopFwdSm80ILi8ELi1ELb0EN4cute5tupleIJNS5_1CILi128EEENS7_ILi64EEENS7_ILi192EEEEEELi192ENS_10bfloat16_tEfNS_4arch4Sm80ELb0ELb0ELb0ELb1ELb0ELb0ELb1ELb1EEENS1_21CollectiveEpilogueFwdINS6_IJS8_SA_S9_EEENS6_IJNS7_ILi1EEESI_SI_EEESC_SE_Li256ELb1ELb1ELb1ELb0EEENS1_36VarlenDynamicPersistentTileSchedulerILi128ELi64ELi256ELi256ELb1ELb1ELb0ELb0ELb1ELb1EEEEEEEEEvNT_6ParamsE,"",@"SHT_CUDA_INFO"
	.sectionflags	@""
	.align	4


	//----- nvinfo : EIATTR_CUDA_API_VERSION
	.align		4
        /*0000*/ 	.byte	0x04, 0x37
        /*0002*/ 	.short	(.L_132 - .L_131)
.L_131:
        /*0004*/ 	.word	0x00000082


	//----- nvinfo : EIATTR_KPARAM_INFO
	.align		4
.L_132:
        /*0008*/ 	.byte	0x04, 0x17
        /*000a*/ 	.short	(.L_134 - .L_133)
.L_133:
        /*000c*/ 	.word	0x00000000
        /*0010*/ 	.short	0x0000
        /*0012*/ 	.short	0x0000
        /*0014*/ 	.byte	0x00, 0xf0, 0xe1, 0x10


	//----- nvinfo : EIATTR_SPARSE_MMA_MASK
	.align		4
.L_134:
        /*0018*/ 	.byte	0x03, 0x50
        /*001a*/ 	.short	0x0000


	//----- nvinfo : EIATTR_MAXREG_COUNT
	.align		4
        /*001c*/ 	.byte	0x03, 0x1b
        /*001e*/ 	.short	0x00ff


	//----- nvinfo : EIATTR_MERCURY_ISA_VERSION
	.align		4
        /*0020*/ 	.byte	0x03, 0x5f
        /*0022*/ 	.short	0x0101


	//----- nvinfo : EIATTR_EXIT_INSTR_OFFSETS
	.align		4
        /*0024*/ 	.byte	0x04, 0x1c
        /*0026*/ 	.short	(.L_136 - .L_135)


	//   ....[0]....
.L_135:
        /*0028*/ 	.word	0x00000010


	//----- nvinfo : EIATTR_MAX_THREADS
	.align		4
.L_136:
        /*002c*/ 	.byte	0x04, 0x05
        /*002e*/ 	.short	(.L_138 - .L_137)
.L_137:
        /*0030*/ 	.word	0x00000100
        /*0034*/ 	.word	0x00000001
        /*0038*/ 	.word	0x00000001


	//----- nvinfo : EIATTR_CBANK_PARAM_SIZE
	.align		4
.L_138:
        /*003c*/ 	.byte	0x03, 0x19
        /*003e*/ 	.short	0x0438


	//----- nvinfo : EIATTR_PARAM_CBANK
	.align		4
        /*0040*/ 	.byte	0x04, 0x0a
        /*0042*/ 	.short	(.L_140 - .L_139)
	.align		4
.L_139:
        /*0044*/ 	.word	index@(.nv.constant0._ZN7cutlass13device_kernelIN5flash19enable_sm80_to_sm89INS1_16FlashAttnFwdSm80INS1_25CollectiveMainloopFwdSm80ILi8ELi1ELb0EN4cute5tupleIJNS5_1CILi128EEENS7_ILi64EEENS7_ILi192EEEEEELi192ENS_10bfloat16_tEfNS_4arch4Sm80ELb0ELb0ELb0ELb1ELb0ELb0ELb1ELb1EEENS1_21CollectiveEpilogueFwdINS6_IJS8_SA_S9_EEENS6_IJNS7_ILi1EEESI_SI_EEESC_SE_Li256ELb1ELb1ELb1ELb0EEENS1_36VarlenDynamicPersistentTileSchedulerILi128ELi64ELi256ELi256ELb1ELb1ELb0ELb0ELb1ELb1EEEEEEEEEvNT_6ParamsE)
        /*0048*/ 	.short	0x0210
        /*004a*/ 	.short	0x0438


	//----- nvinfo : EIATTR_SW_WAR
	.align		4
.L_140:
        /*004c*/ 	.byte	0x04, 0x36
        /*004e*/ 	.short	(.L_142 - .L_141)
.L_141:
        /*0050*/ 	.word	0x00000008
.L_142:


//--------------------- .nv.info._ZN7cutlass13device_kernelIN5flash19enable_sm80_to_sm89INS1_16FlashAttnFwdSm80INS1_25CollectiveMainloopFwdSm80ILi8ELi1ELb0EN4cute5tupleIJNS5_1CILi128EEENS7_ILi64EEENS7_ILi192EEEEEELi192ENS_10bfloat16_tEfNS_4arch4Sm80ELb0ELb0ELb0ELb1ELb0ELb1ELb1ELb1EEENS1_21CollectiveEpilogueFwdINS6_IJS8_SA_S9_EEENS6_IJNS7_ILi1EEESI_SI_EEESC_SE_Li256ELb1ELb1ELb1ELb0EEENS1_36VarlenDynamicPersistentTileSchedulerILi128ELi64ELi256ELi256ELb1ELb1ELb0ELb0ELb1ELb1EEEEEEEEEvNT_6ParamsE --------------------------
	.section	.nv.info._ZN7cutlass13device_kernelIN5flash19enable_sm80_to_sm89INS1_16FlashAttnFwdSm80INS1_25CollectiveMainloopFwdSm80ILi8ELi1ELb0EN4cute5tupleIJNS5_1CILi128EEENS7_ILi64EEENS7_ILi192EEEEEELi192ENS_10bfloat16_tEfNS_4arch4Sm80ELb0ELb0ELb0ELb1ELb0ELb1ELb1ELb1EEENS1_21CollectiveEpilogueFwdINS6_IJS8_SA_S9_EEENS6_IJNS7_ILi1EEESI_SI_EEESC_SE_Li256ELb1ELb1ELb1ELb0EEENS1_36VarlenDynamicPersistentTileSchedulerILi128ELi64ELi256ELi256ELb1ELb1ELb0ELb0ELb1ELb1EEEEEEEEEvNT_6ParamsE,"",@"SHT_CUDA_INFO"
	.sectionflags	@""
	.align	4


	//----- nvinfo : EIATTR_CUDA_API_VERSION
	.align		4
        /*0000*/ 	.byte	0x04, 0x37
        /*0002*/ 	.short	(.L_144 - .L_143)
.L_143:
        /*0004*/ 	.word	0x00000082


	//----- nvinfo : EIATTR_KPARAM_INFO
	.align		4
.L_144:
        /*0008*/ 	.byte	0x04, 0x17
        /*000a*/ 	.short	(.L_146 - .L_145)
.L_145:
        /*000c*/ 	.word	0x00000000
        /*0010*/ 	.short	0x0000
        /*0012*/ 	.short	0x0000
        /*0014*/ 	.byte	0x00, 0xf0, 0xe1, 0x10


	//----- nvinfo : EIATTR_SPARSE_MMA_MASK
	.align		4
.L_146:
        /*0018*/ 	.byte	0x03, 0x50
        /*001a*/ 	.short	0x0000


	//----- nvinfo : EIATTR_MAXREG_COUNT
	.align		4
        /*001c*/ 	.byte	0x03, 0x1b
        /*001e*/ 	.short	0x00ff


	//----- nvinfo : EIATTR_MERCURY_ISA_VERSION
	.align		4
        /*0020*/ 	.byte	0x03, 0x5f
        /*0022*/ 	.short	0x0101


	//----- nvinfo : EIATTR_EXIT_INSTR_OFFSETS
	.align		4
        /*0024*/ 	.byte	0x04, 0x1c
        /*0026*/ 	.short	(.L_148 - .L_147)


	//   ....[0]....
.L_147:
        /*0028*/ 	.word	0x00000010


	//----- nvinfo : EIATTR_MAX_THREADS
	.align		4
.L_148:
        /*002c*/ 	.byte	0x04, 0x05
        /*002e*/ 	.short	(.L_150 - .L_149)
.L_149:
        /*0030*/ 	.word	0x00000100
        /*0034*/ 	.word	0x00000001
        /*0038*/ 	.word	0x00000001


	//----- nvinfo : EIATTR_CBANK_PARAM_SIZE
	.align		4
.L_150:
        /*003c*/ 	.byte	0x03, 0x19
        /*003e*/ 	.short	0x0438


	//----- nvinfo : EIATTR_PARAM_CBANK
	.align		4
        /*0040*/ 	.byte	0x04, 0x0a
        /*0042*/ 	.short	(.L_152 - .L_151)
	.align		4
.L_151:
        /*0044*/ 	.word	index@(.nv.constant0._ZN7cutlass13device_kernelIN5flash19enable_sm80_to_sm89INS1_16FlashAttnFwdSm80INS1_25CollectiveMainloopFwdSm80ILi8ELi1ELb0EN4cute5tupleIJNS5_1CILi128EEENS7_ILi64EEENS7_ILi192EEEEEELi192ENS_10bfloat16_tEfNS_4arch4Sm80ELb0ELb0ELb0ELb1ELb0ELb1ELb1ELb1EEENS1_21CollectiveEpilogueFwdINS6_IJS8_SA_S9_EEENS6_IJNS7_ILi1EEESI_SI_EEESC_SE_Li256ELb1ELb1ELb1ELb0EEENS1_36VarlenDynamicPersistentTileSchedulerILi128ELi64ELi256ELi256ELb1ELb1ELb0ELb0ELb1ELb1EEEEEEEEEvNT_6ParamsE)
        /*0048*/ 	.short	0x0210
        /*004a*/ 	.short	0x0438


	//----- nvinfo : EIATTR_SW_WAR
	.align		4
.L_152:
        /*004c*/ 	.byte	0x04, 0x36
        /*004e*/ 	.short	(.L_154 - .L_153)
.L_153:
        /*0050*/ 	.word	0x00000008
.L_154:


//--------------------- .nv.info._ZN7cutlass13device_kernelIN5flash19enable_sm80_to_sm89INS1_16FlashAttnFwdSm80INS1_25CollectiveMainloopFwdSm80ILi8ELi1ELb0EN4cute5tupleIJNS5_1CILi128EEENS7_ILi64EEENS7_ILi192EEEEEELi192ENS_10bfloat16_tEfNS_4arch4Sm80ELb0ELb1ELb0ELb0ELb0ELb0ELb1ELb1EEENS1_21CollectiveEpilogueFwdINS6_IJS8_SA_S9_EEENS6_IJNS7_ILi1EEESI_SI_EEESC_SE_Li256ELb0ELb1ELb1ELb0EEENS1_19SingleTileSchedulerILb0ELb1ELb1ELi128EEEEEEEEEvNT_6ParamsE --------------------------
	.section	.nv.info._ZN7cutlass13device_kernelIN5flash19enable_sm80_to_sm89INS1_16FlashAttnFwdSm80INS1_25CollectiveMainloopFwdSm80ILi8ELi1ELb0EN4cute5tupleIJNS5_1CILi128EEENS7_ILi64EEENS7_ILi192EEEEEELi192ENS_10bfloat16_tEfNS_4arch4Sm80ELb0ELb1ELb0ELb0ELb0ELb0ELb1ELb1EEENS1_21CollectiveEpilogueFwdINS6_IJS8_SA_S9_EEENS6_IJNS7_ILi1EEESI_SI_EEESC_SE_Li256ELb0ELb1ELb1ELb0EEENS1_19SingleTileSchedulerILb0ELb1ELb1ELi128EEEEEEEEEvNT_6ParamsE,"",@"SHT_CUDA_INFO"
	.sectionflags	@""
	.align	4


	//----- nvinfo : EIATTR_CUDA_API_VERSION
	.align		4
        /*0000*/ 	.byte	0x04, 0x37
        /*0002*/ 	.short	(.L_156 - .L_155)
.L_155:
        /*0004*/ 	.word	0x00000082


	//----- nvinfo : EIATTR_KPARAM_INFO
	.align		4
.L_156:
        /*0008*/ 	.byte	0x04, 0x17
        /*000a*/ 	.short	(.L_158 - .L_157)
.L_157:
        /*000c*/ 	.word	0x00000000
        /*0010*/ 	.short	0x0000
        /*0012*/ 	.short	0x0000
        /*0014*/ 	.byte	0x00, 0xf0, 0x61, 0x10


	//----- nvinfo : EIATTR_SPARSE_MMA_MASK
	.align		4
.L_158:
        /*0018*/ 	.byte	0x03, 0x50
        /*001a*/ 	.short	0x0000


	//----- nvinfo : EIATTR_MAXREG_COUNT
	.align		4
        /*001c*/ 	.byte	0x03, 0x1b
        /*001e*/ 	.short	0x00ff


	//----- nvinfo : EIATTR_MERCURY_ISA_VERSION
	.align		4
        /*0020*/ 	.byte	0x03, 0x5f
        /*0022*/ 	.short	0x0101


	//----- nvinfo : EIATTR_EXIT_INSTR_OFFSETS
	.align		4
        /*0024*/ 	.byte	0x04, 0x1c
        /*0026*/ 	.short	(.L_160 - .L_159)


	//   ....[0]....
.L_159:
        /*0028*/ 	.word	0x00000010


	//----- nvinfo : EIATTR_MAX_THREADS
	.align		4
.L_160:
        /*002c*/ 	.byte	0x04, 0x05
        /*002e*/ 	.short	(.L_162 - .L_161)
.L_161:
        /*0030*/ 	.word	0x00000100
        /*0034*/ 	.word	0x00000001
        /*0038*/ 	.word	0x00000001


	//----- nvinfo : EIATTR_CBANK_PARAM_SIZE
	.align		4
.L_162:
        /*003c*/ 	.byte	0x03, 0x19
        /*003e*/ 	.short	0x0418


	//----- nvinfo : EIATTR_PARAM_CBANK
	.align		4
        /*0040*/ 	.byte	0x04, 0x0a
        /*0042*/ 	.short	(.L_164 - .L_163)
	.align		4
.L_163:
        /*0044*/ 	.word	index@(.nv.constant0._ZN7cutlass13device_kernelIN5flash19enable_sm80_to_sm89INS1_16FlashAttnFwdSm80INS1_25CollectiveMainloopFwdSm80ILi8ELi1ELb0EN4cute5tupleIJNS5_1CILi128EEENS7_ILi64EEENS7_ILi192EEEEEELi192ENS_10bfloat16_tEfNS_4arch4Sm80ELb0ELb1ELb0ELb0ELb0ELb0ELb1ELb1EEENS1_21CollectiveEpilogueFwdINS6_IJS8_SA_S9_EEENS6_IJNS7_ILi1EEESI_SI_EEESC_SE_Li256ELb0ELb1ELb1ELb0EEENS1_19SingleTileSchedulerILb0ELb1ELb1ELi128EEEEEEEEEvNT_6ParamsE)
        /*0048*/ 	.short	0x0210
        /*004a*/ 	.short	0x0418


	//----- nvinfo : EIATTR_SW_WAR
	.align		4
.L_164:
        /*004c*/ 	.byte	0x04, 0x36
        /*004e*/ 	.short	(.L_166 - .L_165)
.L_165:
        /*0050*/ 	.word	0x00000008
.L_166:


//--------------------- .nv.info._ZN7cutlass13device_kernelIN5flash19enable_sm80_to_sm89INS1_16FlashAttnFwdSm80INS1_25CollectiveMainloopFwdSm80ILi8ELi1ELb0EN4cute5tupleIJNS5_1CILi128EEENS7_ILi64EEENS7_ILi192EEEEEELi192ENS_10bfloat16_tEfNS_4arch4Sm80ELb0ELb1ELb0ELb1ELb0ELb0ELb1ELb1EEENS1_21CollectiveEpilogueFwdINS6_IJS8_SA_S9_EEENS6_IJNS7_ILi1EEESI_SI_EEESC_SE_Li256ELb1ELb1ELb1ELb0EEENS1_36VarlenDynamicPersistentTileSchedulerILi128ELi64ELi256ELi256ELb1ELb1ELb0ELb1ELb0ELb1EEEEEEEEEvNT_6ParamsE --------------------------
	.section	.nv.info._ZN7cutlass13device_kernelIN5flash19enable_sm80_to_sm89INS1_16FlashAttnFwdSm80INS1_25CollectiveMainloopFwdSm80ILi8ELi1ELb0EN4cute5tupleIJNS5_1CILi128EEENS7_ILi64EEENS7_ILi192EEEEEELi192ENS_10bfloat16_tEfNS_4arch4Sm80ELb0ELb1ELb0ELb1ELb0ELb0ELb1ELb1EEENS1_21CollectiveEpilogueFwdINS6_IJS8_SA_S9_EEENS6_IJNS7_ILi1EEESI_SI_EEESC_SE_Li256ELb1ELb1ELb1ELb0EEENS1_36VarlenDynamicPersistentTileSchedulerILi128ELi64ELi256ELi256ELb1ELb1ELb0ELb1ELb0ELb1EEEEEEEEEvNT_6ParamsE,"",@"SHT_CUDA_INFO"
	.sectionflags	@""
	.align	4


	//----- nvinfo : EIATTR_CUDA_API_VERSION
	.align		4
        /*0000*/ 	.byte	0x04, 0x37
        /*0002*/ 	.short	(.L_168 - .L_167)
.L_167:
        /*0004*/ 	.word	0x00000082


	//----- nvinfo : EIATTR_KPARAM_INFO
	.align		4
.L_168:
        /*0008*/ 	.byte	0x04, 0x17
        /*000a*/ 	.short	(.L_170 - .L_169)
.L_169:
        /*000c*/ 	.word	0x00000000
        /*0010*/ 	.short	0x0000
        /*0012*/ 	.short	0x0000
        /*0014*/ 	.byte	0x00, 0xf0, 0xe1, 0x10


	//----- nvinfo : EIATTR_SPARSE_MMA_MASK
	.align		4
.L_170:
        /*0018*/ 	.byte	0x03, 0x50
        /*001a*/ 	.short	0x0000


	//----- nvinfo : EIATTR_MAXREG_COUNT
	.align		4
        /*001c*/ 	.byte	0x03, 0x1b
        /*001e*/ 	.short	0x00ff


	//----- nvinfo : EIATTR_MERCURY_ISA_VERSION
	.align		4
        /*0020*/ 	.byte	0x03, 0x5f
        /*0022*/ 	.short	0x0101


	//----- nvinfo : EIATTR_EXIT_INSTR_OFFSETS
	.align		4
        /*0024*/ 	.byte	0x04, 0x1c
        /*0026*/ 	.short	(.L_172 - .L_171)


	//   ....[0]....
.L_171:
        /*0028*/ 	.word	0x00000010


	//----- nvinfo : EIATTR_MAX_THREADS
	.align		4
.L_172:
        /*002c*/ 	.byte	0x04, 0x05
        /*002e*/ 	.short	(.L_174 - .L_173)
.L_173:
        /*0030*/ 	.word	0x00000100
        /*0034*/ 	.word	0x00000001
        /*0038*/ 	.word	0x00000001


	//----- nvinfo : EIATTR_CBANK_PARAM_SIZE
	.align		4
.L_174:
        /*003c*/ 	.byte	0x03, 0x19
        /*003e*/ 	.short	0x0438


	//----- nvinfo : EIATTR_PARAM_CBANK
	.align		4
        /*0040*/ 	.byte	0x04, 0x0a
        /*0042*/ 	.short	(.L_176 - .L_175)
	.align		4
.L_175:
        /*0044*/ 	.word	index@(.nv.constant0._ZN7cutlass13device_kernelIN5flash19enable_sm80_to_sm89INS1_16FlashAttnFwdSm80INS1_25CollectiveMainloopFwdSm80ILi8ELi1ELb0EN4cute5tupleIJNS5_1CILi128EEENS7_ILi64EEENS7_ILi192EEEEEELi192ENS_10bfloat16_tEfNS_4arch4Sm80ELb0ELb1ELb0ELb1ELb0ELb0ELb1ELb1EEENS1_21CollectiveEpilogueFwdINS6_IJS8_SA_S9_EEENS6_IJNS7_ILi1EEESI_SI_EEESC_SE_Li256ELb1ELb1ELb1ELb0EEENS1_36VarlenDynamicPersistentTileSchedulerILi128ELi64ELi256ELi256ELb1ELb1ELb0ELb1ELb0ELb1EEEEEEEEEvNT_6ParamsE)
        /*0048*/ 	.short	0x0210
        /*004a*/ 	.short	0x0438


	//----- nvinfo : EIATTR_SW_WAR
	.align		4
.L_176:
        /*004c*/ 	.byte	0x04, 0x36
        /*004e*/ 	.short	(.L_178 - .L_177)
.L_177:
        /*0050*/ 	.word	0x00000008
.L_178:


//--------------------- .nv.info._ZN7cutlass13device_kernelIN5flash19enable_sm80_to_sm89INS1_16FlashAttnFwdSm80INS1_25CollectiveMainloopFwdSm80ILi8ELi1ELb0EN4cute5tupleIJNS5_1CILi128EEENS7_ILi64EEENS7_ILi192EEEEEELi192ENS_10bfloat16_tEfNS_4arch4Sm80ELb0ELb1ELb0ELb1ELb0ELb1ELb1ELb1EEENS1_21CollectiveEpilogueFwdINS6_IJS8_SA_S9_EEENS6_IJNS7_ILi1EEESI_SI_EEESC_SE_Li256ELb1ELb1ELb1ELb0EEENS1_36VarlenDynamicPersistentTileSchedulerILi128ELi64ELi256ELi256ELb1ELb1ELb0ELb1ELb0ELb1EEEEEEEEEvNT_6ParamsE --------------------------
	.section	.nv.info._ZN7cutlass13device_kernelIN5flash19enable_sm80_to_sm89INS1_16FlashAttnFwdSm80INS1_25CollectiveMainloopFwdSm80ILi8ELi1ELb0EN4cute5tupleIJNS5_1CILi128EEENS7_ILi64EEENS7_ILi192EEEEEELi192ENS_10bfloat16_tEfNS_4arch4Sm80ELb0ELb1ELb0ELb1ELb0ELb1ELb1ELb1EEENS1_21CollectiveEpilogueFwdINS6_IJS8_SA_S9_EEENS6_IJNS7_ILi1EEESI_SI_EEESC_SE_Li256ELb1ELb1ELb1ELb0EEENS1_36VarlenDynamicPersistentTileSchedulerILi128ELi64ELi256ELi256ELb1ELb1ELb0ELb1ELb0ELb1EEEEEEEEEvNT_6ParamsE,"",@"SHT_CUDA_INFO"
	.sectionflags	@""
	.align	4


	//----- nvinfo : EIATTR_CUDA_API_VERSION
	.align		4
        /*0000*/ 	.byte	0x04, 0x37
        /*0002*/ 	.short	(.L_180 - .L_179)
.L_179:
        /*0004*/ 	.word	0x00000082


	//----- nvinfo : EIATTR_KPARAM_INFO
	.align		4
.L_180:
        /*0008*/ 	.byte	0x04, 0x17
        /*000a*/ 	.short	(.L_182 - .L_181)
.L_181:
        /*000c*/ 	.word	0x00000000
        /*0010*/ 	.short	0x0000
        /*0012*/ 	.short	0x0000
        /*0014*/ 	.byte	0x00, 0xf0, 0xe1, 0x10


	//----- nvinfo : EIATTR_SPARSE_MMA_MASK
	.align		4
.L_182:
        /*0018*/ 	.byte	0x03, 0x50
        /*001a*/ 	.short	0x0000


	//----- nvinfo : EIATTR_MAXREG_COUNT
	.align		4
        /*001c*/ 	.byte	0x03, 0x1b
        /*001e*/ 	.short	0x00ff


	//----- nvinfo : EIATTR_MERCURY_ISA_VERSION
	.align		4
        /*0020*/ 	.byte	0x03, 0x5f
        /*0022*/ 	.short	0x0101


	//----- nvinfo : EIATTR_EXIT_INSTR_OFFSETS
	.align		4
        /*0024*/ 	.byte	0x04, 0x1c
        /*0026*/ 	.short	(.L_184 - .L_183)


	//   ....[0]....
.L_183:
        /*0028*/ 	.word	0x00000010


	//----- nvinfo : EIATTR_MAX_THREADS
	.align		4
.L_184:
        /*002c*/ 	.byte	0x04, 0x05
        /*002e*/ 	.short	(.L_186 - .L_185)
.L_185:
        /*0030*/ 	.word	0x00000100
        /*0034*/ 	.word	0x00000001
        /*0038*/ 	.word	0x00000001


	//----- nvinfo : EIATTR_CBANK_PARAM_SIZE
	.align		4
.L_186:
        /*003c*/ 	.byte	0x03, 0x19
        /*003e*/ 	.short	0x0438


	//----- nvinfo : EIATTR_PARAM_CBANK
	.align		4
        /*0040*/ 	.byte	0x04, 0x0a
        /*0042*/ 	.short	(.L_188 - .L_187)
	.align		4
.L_187:
        /*0044*/ 	.word	index@(.nv.constant0._ZN7cutlass13device_kernelIN5flash19enable_sm80_to_sm89INS1_16FlashAttnFwdSm80INS1_25CollectiveMainloopFwdSm80ILi8ELi1ELb0EN4cute5tupleIJNS5_1CILi128EEENS7_ILi64EEENS7_ILi192EEEEEELi192ENS_10bfloat16_tEfNS_4arch4Sm80ELb0ELb1ELb0ELb1ELb0ELb1ELb1ELb1EEENS1_21CollectiveEpilogueFwdINS6_IJS8_SA_S9_EEENS6_IJNS7_ILi1EEESI_SI_EEESC_SE_Li256ELb1ELb1ELb1ELb0EEENS1_36VarlenDynamicPersistentTileSchedulerILi128ELi64ELi256ELi256ELb1ELb1ELb0ELb1ELb0ELb1EEEEEEEEEvNT_6ParamsE)
        /*0048*/ 	.short	0x0210
        /*004a*/ 	.short	0x0438


	//----- nvinfo : EIATTR_SW_WAR
	.align		4
.L_188:
        /*004c*/ 	.byte	0x04, 0x36
        /*004e*/ 	.short	(.L_190 - .L_189)
.L_189:
        /*0050*/ 	.word	0x00000008
.L_190:


//--------------------- .nv.info._ZN7cutlass13device_kernelIN5flash19enable_sm80_to_sm89INS1_16FlashAttnFwdSm80INS1_25CollectiveMainloopFwdSm80ILi8ELi1ELb1EN4cute5tupleIJNS5_1CILi128EEENS7_ILi96EEENS7_ILi192EEEEEELi192ENS_10bfloat16_tEfNS_4arch4Sm80ELb1ELb0ELb0ELb0ELb0ELb0ELb1ELb1EEENS1_21CollectiveEpilogueFwdINS6_IJS8_SA_S9_EEENS6_IJNS7_ILi1EEESI_SI_EEESC_SE_Li256ELb0ELb1ELb1ELb0EEENS1_30DynamicPersistentTileSchedulerILi256ELi256ELb1ELb1ELb0EEEEEEEEEvNT_6ParamsE --------------------------
	.section	.nv.info._ZN7cutlass13device_kernelIN5flash19enable_sm80_to_sm89INS1_16FlashAttnFwdSm80INS1_25CollectiveMainloopFwdSm80ILi8ELi1ELb1EN4cute5tupleIJNS5_1CILi128EEENS7_ILi96EEENS7_ILi192EEEEEELi192ENS_10bfloat16_tEfNS_4arch4Sm80ELb1ELb0ELb0ELb0ELb0ELb0ELb1ELb1EEENS1_21CollectiveEpilogueFwdINS6_IJS8_SA_S9_EEENS6_IJNS7_ILi1EEESI_SI_EEESC_SE_Li256ELb0ELb1ELb1ELb0EEENS1_30DynamicPersistentTileSchedulerILi256ELi256ELb1ELb1ELb0EEEEEEEEEvNT_6ParamsE,"",@"SHT_CUDA_INFO"
	.sectionflags	@""
	.align	4


	//----- nvinfo : EIATTR_CUDA_API_VERSION
	.align		4
        /*0000*/ 	.byte	0x04, 0x37
        /*0002*/ 	.short	(.L_192 - .L_191)
.L_191:
        /*0004*/ 	.word	0x00000082


	//----- nvinfo : EIATTR_KPARAM_INFO
	.align		4
.L_192:
        /*0008*/ 	.byte	0x04, 0x17
        /*000a*/ 	.short	(.L_194 - .L_193)
.L_193:
        /*000c*/ 	.word	0x00000000
        /*0010*/ 	.short	0x0000
        /*0012*/ 	.short	0x0000
        /*0014*/ 	.byte	0x00, 0xf0, 0xa1, 0x10


	//----- nvinfo : EIATTR_SPARSE_MMA_MASK
	.align		4
.L_194:
        /*0018*/ 	.byte	0x03, 0x50
        /*001a*/ 	.short	0x0000


	//----- nvinfo : EIATTR_MAXREG_COUNT
	.align		4
        /*001c*/ 	.byte	0x03, 0x1b
        /*001e*/ 	.short	0x00ff


	//----- nvinfo : EIATTR_MERCURY_ISA_VERSION
	.align		4
        /*0020*/ 	.byte	0x03, 0x5f
        /*0022*/ 	.short	0x0101


	//----- nvinfo : EIATTR_EXIT_INSTR_OFFSETS
	.align		4
        /*0024*/ 	.byte	0x04, 0x1c
        /*0026*/ 	.short	(.L_196 - .L_195)


	//   ....[0]....
.L_195:
        /*0028*/ 	.word	0x00000010


	//----- nvinfo : EIATTR_MAX_THREADS
	.align		4
.L_196:
        /*002c*/ 	.byte	0x04, 0x05
        /*002e*/ 	.short	(.L_198 - .L_197)
.L_197:
        /*0030*/ 	.word	0x00000100
        /*0034*/ 	.word	0x00000001
        /*0038*/ 	.word	0x00000001


	//----- nvinfo : EIATTR_CBANK_PARAM_SIZE
	.align		4
.L_198:
        /*003c*/ 	.byte	0x03, 0x19
        /*003e*/ 	.short	0x0428


	//----- nvinfo : EIATTR_PARAM_CBANK
	.align		4
        /*0040*/ 	.byte	0x04, 0x0a
        /*0042*/ 	.short	(.L_200 - .L_199)
	.align		4
.L_199:
        /*0044*/ 	.word	index@(.nv.constant0._ZN7cutlass13device_kernelIN5flash19enable_sm80_to_sm89INS1_16FlashAttnFwdSm80INS1_25CollectiveMainloopFwdSm80ILi8ELi1ELb1EN4cute5tupleIJNS5_1CILi128EEENS7_ILi96EEENS7_ILi192EEEEEELi192ENS_10bfloat16_tEfNS_4arch4Sm80ELb1ELb0ELb0ELb0ELb0ELb0ELb1ELb1EEENS1_21CollectiveEpilogueFwdINS6_IJS8_SA_S9_EEENS6_IJNS7_ILi1EEESI_SI_EEESC_SE_Li256ELb0ELb1ELb1ELb0EEENS1_30DynamicPersistentTileSchedulerILi256ELi256ELb1ELb1ELb0EEEEEEEEEvNT_6ParamsE)
        /*0048*/ 	.short	0x0210
        /*004a*/ 	.short	0x0428


	//----- nvinfo : EIATTR_SW_WAR
	.align		4
.L_200:
        /*004c*/ 	.byte	0x04, 0x36
        /*004e*/ 	.short	(.L_202 - .L_201)
.L_201:
        /*0050*/ 	.word	0x00000008
.L_202:


//--------------------- .nv.info._ZN7cutlass13device_kernelIN5flash19enable_sm80_to_sm89INS1_16FlashAttnFwdSm80INS1_25CollectiveMainloopFwdSm80ILi8ELi1ELb0EN4cute5tupleIJNS5_1CILi128EEENS7_ILi64EEENS7_ILi192EEEEEELi192ENS_10bfloat16_tEfNS_4arch4Sm80ELb1ELb0ELb0ELb1ELb0ELb0ELb1ELb1EEENS1_21CollectiveEpilogueFwdINS6_IJS8_SA_S9_EEENS6_IJNS7_ILi1EEESI_SI_EEESC_SE_Li256ELb1ELb1ELb1ELb0EEENS1_36VarlenDynamicPersistentTileSchedulerILi128ELi64ELi256ELi256ELb1ELb1ELb0ELb1ELb1ELb1EEEEEEEEEvNT_6ParamsE --------------------------
	.section	.nv.info._ZN7cutlass13device_kernelIN5flash19enable_sm80_to_sm89INS1_16FlashAttnFwdSm80INS1_25CollectiveMainloopFwdSm80ILi8ELi1ELb0EN4cute5tupleIJNS5_1CILi128EEENS7_ILi64EEENS7_ILi192EEEEEELi192ENS_10bfloat16_tEfNS_4arch4Sm80ELb1ELb0ELb0ELb1ELb0ELb0ELb1ELb1EEENS1_21CollectiveEpilogueFwdINS6_IJS8_SA_S9_EEENS6_IJNS7_ILi1EEESI_SI_EEESC_SE_Li256ELb1ELb1ELb1ELb0EEENS1_36VarlenDynamicPersistentTileSchedulerILi128ELi64ELi256ELi256ELb1ELb1ELb0ELb1ELb1ELb1EEEEEEEEEvNT_6ParamsE,"",@"SHT_CUDA_INFO"
	.sectionflags	@""
	.align	4


	//----- nvinfo : EIATTR_CUDA_API_VERSION
	.align		4
        /*0000*/ 	.byte	0x04, 0x37
        /*0002*/ 	.short	(.L_204 - .L_203)
.L_203:
        /*0004*/ 	.word	0x00000082


	//----- nvinfo : EIATTR_KPARAM_INFO
	.align		4
.L_204:
        /*0008*/ 	.byte	0x04, 0x17
        /*000a*/ 	.short	(.L_206 - .L_205)
.L_205:
        /*000c*/ 	.word	0x00000000
        /*0010*/ 	.short	0x0000
        /*0012*/ 	.short	0x0000
        /*0014*/ 	.byte	0x00, 0xf0, 0xe1, 0x10


	//----- nvinfo : EIATTR_SPARSE_MMA_MASK
	.align		4
.L_206:
        /*0018*/ 	.byte	0x03, 0x50
        /*001a*/ 	.short	0x0000


	//----- nvinfo : EIATTR_MAXREG_COUNT
	.align		4
        /*001c*/ 	.byte	0x03, 0x1b
        /*001e*/ 	.short	0x00ff


	//----- nvinfo : EIATTR_MERCURY_ISA_VERSION
	.align		4
        /*0020*/ 	.byte	0x03, 0x5f
        /*0022*/ 	.short	0x0101


	//----- nvinfo : EIATTR_EXIT_INSTR_OFFSETS
	.align		4
        /*0024*/ 	.byte	0x04, 0x1c
        /*0026*/ 	.short	(.L_208 - .L_207)


	//   ....[0]....
.L_207:
        /*0028*/ 	.word	0x00000010


	//----- nvinfo : EIATTR_MAX_THREADS
	.align		4
.L_208:
        /*002c*/ 	.byte	0x04, 0x05
        /*002e*/ 	.short	(.L_210 - .L_209)
.L_209:
        /*0030*/ 	.word	0x00000100
        /*0034*/ 	.word	0x00000001
        /*0038*/ 	.word	0x00000001


	//----- nvinfo : EIATTR_CBANK_PARAM_SIZE
	.align		4
.L_210:
        /*003c*/ 	.byte	0x03, 0x19
        /*003e*/ 	.short	0x0438


	//----- nvinfo : EIATTR_PARAM_CBANK
	.align		4
        /*0040*/ 	.byte	0x04, 0x0a
        /*0042*/ 	.short	(.L_212 - .L_211)
	.align		4
.L_211:
        /*0044*/ 	.word	index@(.nv.constant0._ZN7cutlass13device_kernelIN5flash19enable_sm80_to_sm89INS1_16FlashAttnFwdSm80INS1_25CollectiveMainloopFwdSm80ILi8ELi1ELb0EN4cute5tupleIJNS5_1CILi128EEENS7_ILi64EEENS7_ILi192EEEEEELi192ENS_10bfloat16_tEfNS_4arch4Sm80ELb1ELb0ELb0ELb1ELb0ELb0ELb1ELb1EEENS1_21CollectiveEpilogueFwdINS6_IJS8_SA_S9_EEENS6_IJNS7_ILi1EEESI_SI_EEESC_SE_Li256ELb1ELb1ELb1ELb0EEENS1_36VarlenDynamicPersistentTileSchedulerILi128ELi64ELi256ELi256ELb1ELb1ELb0ELb1ELb1ELb1EEEEEEEEEvNT_6ParamsE)
        /*0048*/ 	.short	0x0210
        /*004a*/ 	.short	0x0438


	//----- nvinfo : EIATTR_SW_WAR
	.align		4
.L_212:
        /*004c*/ 	.byte	0x04, 0x36
        /*004e*/ 	.short	(.L_214 - .L_213)
.L_213:
        /*0050*/ 	.word	0x00000008
.L_214:


//--------------------- .nv.info._ZN7cutlass13device_kernelIN5flash19enable_sm80_to_sm89INS1_16FlashAttnFwdSm80INS1_25CollectiveMainloopFwdSm80ILi8ELi1ELb0EN4cute5tupleIJNS5_1CILi128EEENS7_ILi64EEENS7_ILi192EEEEEELi192ENS_10bfloat16_tEfNS_4arch4Sm80ELb1ELb0ELb0ELb1ELb0ELb1ELb1ELb1EEENS1_21CollectiveEpilogueFwdINS6_IJS8_SA_S9_EEENS6_IJNS7_ILi1EEESI_SI_EEESC_SE_Li256ELb1ELb1ELb1ELb0EEENS1_36VarlenDynamicPersistentTileSchedulerILi128ELi64ELi256ELi256ELb1ELb1ELb0ELb1ELb1ELb1EEEEEEEEEvNT_6ParamsE --------------------------
	.section	.nv.info._ZN7cutlass13device_kernelIN5flash19enable_sm80_to_sm89INS1_16FlashAttnFwdSm80INS1_25CollectiveMainloopFwdSm80ILi8ELi1ELb0EN4cute5tupleIJNS5_1CILi128EEENS7_ILi64EEENS7_ILi192EEEEEELi192ENS_10bfloat16_tEfNS_4arch4Sm80ELb1ELb0ELb0ELb1ELb0ELb1ELb1ELb1EEENS1_21CollectiveEpilogueFwdINS6_IJS8_SA_S9_EEENS6_IJNS7_ILi1EEESI_SI_EEESC_SE_Li256ELb1ELb1ELb1ELb0EEENS1_36VarlenDynamicPersistentTileSchedulerILi128ELi64ELi256ELi256ELb1ELb1ELb0ELb1ELb1ELb1EEEEEEEEEvNT_6ParamsE,"",@"SHT_CUDA_INFO"
	.sectionflags	@""
	.align	4


	//----- nvinfo : EIATTR_CUDA_API_VERSION
	.align		4
        /*0000*/ 	.byte	0x04, 0x37
        /*0002*/ 	.short	(.L_216 - .L_215)
.L_215:
        /*0004*/ 	.word	0x00000082


	//----- nvinfo : EIATTR_KPARAM_INFO
	.align		4
.L_216:
        /*0008*/ 	.byte	0x04, 0x17
        /*000a*/ 	.short	(.L_218 - .L_217)
.L_217:
        /*000c*/ 	.word	0x00000000
        /*0010*/ 	.short	0x0000
        /*0012*/ 	.short	0x0000
        /*0014*/ 	.byte	0x00, 0xf0, 0xe1, 0x10


	//----- nvinfo : EIATTR_SPARSE_MMA_MASK
	.align		4
.L_218:
        /*0018*/ 	.byte	0x03, 0x50
        /*001a*/ 	.short	0x0000


	//----- nvinfo : EIATTR_MAXREG_COUNT
	.align		4
        /*001c*/ 	.byte	0x03, 0x1b
        /*001e*/ 	.short	0x00ff


	//----- nvinfo : EIATTR_MERCURY_ISA_VERSION
	.align		4
        /*0020*/ 	.byte	0x03, 0x5f
        /*0022*/ 	.short	0x0101


	//----- nvinfo : EIATTR_EXIT_INSTR_OFFSETS
	.align		4
        /*0024*/ 	.byte	0x04, 0x1c
        /*0026*/ 	.short	(.L_220 - .L_219)


	//   ....[0]....
.L_219:
        /*0028*/ 	.word	0x00000010


	//----- nvinfo : EIATTR_MAX_THREADS
	.align		4
.L_220:
        /*002c*/ 	.byte	0x04, 0x05
        /*002e*/ 	.short	(.L_222 - .L_221)
.L_221:
        /*0030*/ 	.word	0x00000100
        /*0034*/ 	.word	0x00000001
        /*0038*/ 	.word	0x00000001


	//----- nvinfo : EIATTR_CBANK_PARAM_SIZE
	.align		4
.L_222:
        /*003c*/ 	.byte	0x03, 0x19
        /*003e*/ 	.short	0x0438


	//----- nvinfo : EIATTR_PARAM_CBANK
	.align		4
        /*0040*/ 	.byte	0x04, 0x0a
        /*0042*/ 	.short	(.L_224 - .L_223)
	.align		4
.L_223:
        /*0044*/ 	.word	index@(.nv.constant0._ZN7cutlass13device_kernelIN5flash19enable_sm80_to_sm89INS1_16FlashAttnFwdSm80INS1_25CollectiveMainloopFwdSm80ILi8ELi1ELb0EN4cute5tupleIJNS5_1CILi128EEENS7_ILi64EEENS7_ILi192EEEEEELi192ENS_10bfloat16_tEfNS_4arch4Sm80ELb1ELb0ELb0ELb1ELb0ELb1ELb1ELb1EEENS1_21CollectiveEpilogueFwdINS6_IJS8_SA_S9_EEENS6_IJNS7_ILi1EEESI_SI_EEESC_SE_Li256ELb1ELb1ELb1ELb0EEENS1_36VarlenDynamicPersistentTileSchedulerILi128ELi64ELi256ELi256ELb1ELb1ELb0ELb1ELb1ELb1EEEEEEEEEvNT_6ParamsE)
        /*0048*/ 	.short	0x0210
        /*004a*/ 	.short	0x0438


	//----- nvinfo : EIATTR_SW_WAR
	.align		4
.L_224:
        /*004c*/ 	.byte	0x04, 0x36
        /*004e*/ 	.short	(.L_226 - .L_225)
.L_225:
        /*0050*/ 	.word	0x00000008
.L_226:


//--------------------- .nv.info._ZN7cutlass13device_kernelIN5flash19enable_sm80_to_sm89INS1_16FlashAttnFwdSm80INS1_25CollectiveMainloopFwdSm80ILi8ELi2ELb1EN4cute5tupleIJNS5_1CILi128EEENS7_ILi96EEENS7_ILi192EEEEEELi192ENS_10bfloat16_tEfNS_4arch4Sm80ELb0ELb0ELb0ELb0ELb0ELb0ELb1ELb1EEENS1_21CollectiveEpilogueFwdINS6_IJS8_SA_S9_EEENS6_IJNS7_ILi1EEESI_SI_EEESC_SE_Li256ELb0ELb1ELb1ELb0EEENS1_19SingleTileSchedulerILb0ELb1ELb1ELi128EEEEEEEEEvNT_6ParamsE --------------------------
	.section	.nv.info._ZN7cutlass13device_kernelIN5flash19enable_sm80_to_sm89INS1_16FlashAttnFwdSm80INS1_25CollectiveMainloopFwdSm80ILi8ELi2ELb1EN4cute5tupleIJNS5_1CILi128EEENS7_ILi96EEENS7_ILi192EEEEEELi192ENS_10bfloat16_tEfNS_4arch4Sm80ELb0ELb0ELb0ELb0ELb0ELb0ELb1ELb1EEENS1_21CollectiveEpilogueFwdINS6_IJS8_SA_S9_EEENS6_IJNS7_ILi1EEESI_SI_EEESC_SE_Li256ELb0ELb1ELb1ELb0EEENS1_19SingleTileSchedulerILb0ELb1ELb1ELi128EEEEEEEEEvNT_6ParamsE,"",@"SHT_CUDA_INFO"
	.sectionflags	@""
	.align	4


	//----- nvinfo : EIATTR_CUDA_API_VERSION
	.align		4
        /*0000*/ 	.byte	0x04, 0x37
        /*0002*/ 	.short	(.L_228 - .L_227)
.L_227:
        /*0004*/ 	.word	0x00000082


	//----- nvinfo : EIATTR_KPARAM_INFO
	.align		4
.L_228:
        /*0008*/ 	.byte	0x04, 0x17
        /*000a*/ 	.short	(.L_230 - .L_229)
.L_229:
        /*000c*/ 	.word	0x00000000
        /*0010*/ 	.short	0x0000
        /*0012*/ 	.short	0x0000
        /*0014*/ 	.byte	0x00, 0xf0, 0x61, 0x10


	//----- nvinfo : EIATTR_SPARSE_MMA_MASK
	.align		4
.L_230:
        /*0018*/ 	.byte	0x03, 0x50
        /*001a*/ 	.short	0x0000


	//----- nvinfo : EIATTR_MAXREG_COUNT
	.align		4
        /*001c*/ 	.byte	0x03, 0x1b
        /*001e*/ 	.short	0x00ff


	//----- nvinfo : EIATTR_MERCURY_ISA_VERSION
	.align		4
        /*0020*/ 	.byte	0x03, 0x5f
        /*0022*/ 	.short	0x0101


	//----- nvinfo : EIATTR_EXIT_INSTR_OFFSETS
	.align		4
        /*0024*/ 	.byte	0x04, 0x1c
        /*0026*/ 	.short	(.L_232 - .L_231)


	//   ....[0]....
.L_231:
        /*0028*/ 	.word	0x00000010


	//----- nvinfo : EIATTR_MAX_THREADS
	.align		4
.L_232:
        /*002c*/ 	.byte	0x04, 0x05
        /*002e*/ 	.short	(.L_234 - .L_233)
.L_233:
        /*0030*/ 	.word	0x00000100
        /*0034*/ 	.word	0x00000001
        /*0038*/ 	.word	0x00000001


	//----- nvinfo : EIATTR_CBANK_PARAM_SIZE
	.align		4
.L_234:
        /*003c*/ 	.byte	0x03, 0x19
        /*003e*/ 	.short	0x0418


	//----- nvinfo : EIATTR_PARAM_CBANK
	.align		4
        /*0040*/ 	.byte	0x04, 0x0a
        /*0042*/ 	.short	(.L_236 - .L_235)
	.align		4
.L_235:
        /*0044*/ 	.word	index@(.nv.constant0._ZN7cutlass13device_kernelIN5flash19enable_sm80_to_sm89INS1_16FlashAttnFwdSm80INS1_25CollectiveMainloopFwdSm80ILi8ELi2ELb1EN4cute5tupleIJNS5_1CILi128EEENS7_ILi96EEENS7_ILi192EEEEEELi192ENS_10bfloat16_tEfNS_4arch4Sm80ELb0ELb0ELb0ELb0ELb0ELb0ELb1ELb1EEENS1_21CollectiveEpilogueFwdINS6_IJS8_SA_S9_EEENS6_IJNS7_ILi1EEESI_SI_EEESC_SE_Li256ELb0ELb1ELb1ELb0EEENS1_19SingleTileSchedulerILb0ELb1ELb1ELi128EEEEEEEEEvNT_6ParamsE)
        /*0048*/ 	.short	0x0210
        /*004a*/ 	.short	0x0418


	//----- nvinfo : EIATTR_SW_WAR
	.align		4
.L_236:
        /*004c*/ 	.byte	0x04, 0x36
        /*004e*/ 	.short	(.L_238 - .L_237)
.L_237:
        /*0050*/ 	.word	0x00000008
.L_238:


//--------------------- .nv.info._ZN7cutlass13device_kernelIN5flash19enable_sm80_to_sm89INS1_16FlashAttnFwdSm80INS1_25CollectiveMainloopFwdSm80ILi8ELi2ELb0EN4cute5tupleIJNS5_1CILi128EEENS7_ILi64EEENS7_ILi192EEEEEELi192ENS_10bfloat16_tEfNS_4arch4Sm80ELb0ELb0ELb0ELb1ELb0ELb0ELb1ELb1EEENS1_21CollectiveEpilogueFwdINS6_IJS8_SA_S9_EEENS6_IJNS7_ILi1EEESI_SI_EEESC_SE_Li256ELb1ELb1ELb1ELb0EEENS1_36VarlenDynamicPersistentTileSchedulerILi128ELi64ELi256ELi256ELb1ELb1ELb0ELb0ELb1ELb1EEEEEEEEEvNT_6ParamsE --------------------------
	.section	.nv.info._ZN7cutlass13device_kernelIN5flash19enable_sm80_to_sm89INS1_16FlashAttnFwdSm80INS1_25CollectiveMainloopFwdSm80ILi8ELi2ELb0EN4cute5tupleIJNS5_1CILi128EEENS7_ILi64EEENS7_ILi192EEEEEELi192ENS_10bfloat16_tEfNS_4arch4Sm80ELb0ELb0ELb0ELb1ELb0ELb0ELb1ELb1EEENS1_21CollectiveEpilogueFwdINS6_IJS8_SA_S9_EEENS6_IJNS7_ILi1EEESI_SI_EEESC_SE_Li256ELb1ELb1ELb1ELb0EEENS1_36VarlenDynamicPersistentTileSchedulerILi128ELi64ELi256ELi256ELb1ELb1ELb0ELb0ELb1ELb1EEEEEEEEEvNT_6ParamsE,"",@"SHT_CUDA_INFO"
	.sectionflags	@""
	.align	4


	//----- nvinfo : EIATTR_CUDA_API_VERSION
	.align		4
        /*0000*/ 	.byte	0x04, 0x37
        /*0002*/ 	.short	(.L_240 - .L_239)
.L_239:
        /*0004*/ 	.word	0x00000082


	//----- nvinfo : EIATTR_KPARAM_INFO
	.align		4
.L_240:
        /*0008*/ 	.byte	0x04, 0x17
        /*000a*/ 	.short	(.L_242 - .L_241)
.L_241:
        /*000c*/ 	.word	0x00000000
        /*0010*/ 	.short	0x0000
        /*0012*/ 	.short	0x0000
        /*0014*/ 	.byte	0x00, 0xf0, 0xe1, 0x10


	//----- nvinfo : EIATTR_SPARSE_MMA_MASK
	.align		4
.L_242:
        /*0018*/ 	.byte	0x03, 0x50
        /*001a*/ 	.short	0x0000


	//----- nvinfo : EIATTR_MAXREG_COUNT
	.align		4
        /*001c*/ 	.byte	0x03, 0x1b
        /*001e*/ 	.short	0x00ff


	//----- nvinfo : EIATTR_MERCURY_ISA_VERSION
	.align		4
        /*0020*/ 	.byte	0x03, 0x5f
        /*0022*/ 	.short	0x0101


	//----- nvinfo : EIATTR_EXIT_INSTR_OFFSETS
	.align		4
        /*0024*/ 	.byte	0x04, 0x1c
        /*0026*/ 	.short	(.L_244 - .L_243)


	//   ....[0]....
.L_243:
        /*0028*/ 	.word	0x00000010


	//----- nvinfo : EIATTR_MAX_THREADS
	.align		4
.L_244:
        /*002c*/ 	.byte	0x04, 0x05
        /*002e*/ 	.short	(.L_246 - .L_245)
.L_245:
        /*0030*/ 	.word	0x00000100
        /*0034*/ 	.word	0x00000001
        /*0038*/ 	.word	0x00000001


	//----- nvinfo : EIATTR_CBANK_PARAM_SIZE
	.align		4
.L_246:
        /*003c*/ 	.byte	0x03, 0x19
        /*003e*/ 	.short	0x0438


	//----- nvinfo : EIATTR_PARAM_CBANK
	.align		4
        /*0040*/ 	.byte	0x04, 0x0a
        /*0042*/ 	.short	(.L_248 - .L_247)
	.align		4
.L_247:
        /*0044*/ 	.word	index@(.nv.constant0._ZN7cutlass13device_kernelIN5flash19enable_sm80_to_sm89INS1_16FlashAttnFwdSm80INS1_25CollectiveMainloopFwdSm80ILi8ELi2ELb0EN4cute5tupleIJNS5_1CILi128EEENS7_ILi64EEENS7_ILi192EEEEEELi192ENS_10bfloat16_tEfNS_4arch4Sm80ELb0ELb0ELb0ELb1ELb0ELb0ELb1ELb1EEENS1_21CollectiveEpilogueFwdINS6_IJS8_SA_S9_EEENS6_IJNS7_ILi1EEESI_SI_EEESC_SE_Li256ELb1ELb1ELb1ELb0EEENS1_36VarlenDynamicPersistentTileSchedulerILi128ELi64ELi256ELi256ELb1ELb1ELb0ELb0ELb1ELb1EEEEEEEEEvNT_6ParamsE)
        /*0048*/ 	.short	0x0210
        /*004a*/ 	.short	0x0438


	//----- nvinfo : EIATTR_SW_WAR
	.align		4
.L_248:
        /*004c*/ 	.byte	0x04, 0x36
        /*004e*/ 	.short	(.L_250 - .L_249)
.L_249:
        /*0050*/ 	.word	0x00000008
.L_250:


//--------------------- .nv.info._ZN7cutlass13device_kernelIN5flash19enable_sm80_to_sm89INS1_16FlashAttnFwdSm80INS1_25CollectiveMainloopFwdSm80ILi8ELi2ELb0EN4cute5tupleIJNS5_1CILi128EEENS7_ILi64EEENS7_ILi192EEEEEELi192ENS_10bfloat16_tEfNS_4arch4Sm80ELb0ELb0ELb0ELb1ELb0ELb1ELb1ELb1EEENS1_21CollectiveEpilogueFwdINS6_IJS8_SA_S9_EEENS6_IJNS7_ILi1EEESI_SI_EEESC_SE_Li256ELb1ELb1ELb1ELb0EEENS1_36VarlenDynamicPersistentTileSchedulerILi128ELi64ELi256ELi256ELb1ELb1ELb0ELb0ELb1ELb1EEEEEEEEEvNT_6ParamsE --------------------------
	.section	.nv.info._ZN7cutlass13device_kernelIN5flash19enable_sm80_to_sm89INS1_16FlashAttnFwdSm80INS1_25CollectiveMainloopFwdSm80ILi8ELi2ELb0EN4cute5tupleIJNS5_1CILi128EEENS7_ILi64EEENS7_ILi192EEEEEELi192ENS_10bfloat16_tEfNS_4arch4Sm80ELb0ELb0ELb0ELb1ELb0ELb1ELb1ELb1EEENS1_21CollectiveEpilogueFwdINS6_IJS8_SA_S9_EEENS6_IJNS7_ILi1EEESI_SI_EEESC_SE_Li256ELb1ELb1ELb1ELb0EEENS1_36VarlenDynamicPersistentTileSchedulerILi128ELi64ELi256ELi256ELb1ELb1ELb0ELb0ELb1ELb1EEEEEEEEEvNT_6ParamsE,"",@"SHT_CUDA_INFO"
	.sectionflags	@""
	.align	4


	//----- nvinfo : EIATTR_CUDA_API_VERSION
	.align		4
        /*0000*/ 	.byte	0x04, 0x37
        /*0002*/ 	.short	(.L_252 - .L_251)
.L_251:
        /*0004*/ 	.word	0x00000082


	//----- nvinfo : EIATTR_KPARAM_INFO
	.align		4
.L_252:
        /*0008*/ 	.byte	0x04, 0x17
        /*000a*/ 	.short	(.L_254 - .L_253)
.L_253:
        /*000c*/ 	.word	0x00000000
        /*0010*/ 	.short	0x0000
        /*0012*/ 	.short	0x0000
        /*0014*/ 	.byte	0x00, 0xf0, 0xe1, 0x10


	//----- nvinfo : EIATTR_SPARSE_MMA_MASK
	.align		4
.L_254:
        /*0018*/ 	.byte	0x03, 0x50
        /*001a*/ 	.short	0x0000


	//----- nvinfo : EIATTR_MAXREG_COUNT
	.align		4
        /*001c*/ 	.byte	0x03, 0x1b
        /*001e*/ 	.short	0x00ff


	//----- nvinfo : EIATTR_MERCURY_ISA_VERSION
	.align		4
        /*0020*/ 	.byte	0x03, 0x5f
        /*0022*/ 	.short	0x0101


	//----- nvinfo : EIATTR_EXIT_INSTR_OFFSETS
	.align		4
        /*0024*/ 	.byte	0x04, 0x1c
        /*0026*/ 	.short	(.L_256 - .L_255)


	//   ....[0]....
.L_255:
        /*0028*/ 	.word	0x00000010


	//----- nvinfo : EIATTR_MAX_THREADS
	.align		4
.L_256:
        /*002c*/ 	.byte	0x04, 0x05
        /*002e*/ 	.short	(.L_258 - .L_257)
.L_257:
        /*0030*/ 	.word	0x00000100
        /*0034*/ 	.word	0x00000001
        /*0038*/ 	.word	0x00000001


	//----- nvinfo : EIATTR_CBANK_PARAM_SIZE
	.align		4
.L_258:
        /*003c*/ 	.byte	0x03, 0x19
        /*003e*/ 	.short	0x0438


	//----- nvinfo : EIATTR_PARAM_CBANK
	.align		4
        /*0040*/ 	.byte	0x04, 0x0a
        /*0042*/ 	.short	(.L_260 - .L_259)
	.align		4
.L_259:
        /*0044*/ 	.word	index@(.nv.constant0._ZN7cutlass13device_kernelIN5flash19enable_sm80_to_sm89INS1_16FlashAttnFwdSm80INS1_25CollectiveMainloopFwdSm80ILi8ELi2ELb0EN4cute5tupleIJNS5_1CILi128EEENS7_ILi64EEENS7_ILi192EEEEEELi192ENS_10bfloat16_tEfNS_4arch4Sm80ELb0ELb0ELb0ELb1ELb0ELb1ELb1ELb1EEENS1_21CollectiveEpilogueFwdINS6_IJS8_SA_S9_EEENS6_IJNS7_ILi1EEESI_SI_EEESC_SE_Li256ELb1ELb1ELb1ELb0EEENS1_36VarlenDynamicPersistentTileSchedulerILi128ELi64ELi256ELi256ELb1ELb1ELb0ELb0ELb1ELb1EEEEEEEEEvNT_6ParamsE)
        /*0048*/ 	.short	0x0210
        /*004a*/ 	.short	0x0438


	//----- nvinfo : EIATTR_SW_WAR
	.align		4
.L_260:
        /*004c*/ 	.byte	0x04, 0x36
        /*004e*/ 	.short	(.L_262 - .L_261)
.L_261:
        /*0050*/ 	.word	0x00000008
.L_262:


//--------------------- .nv.info._ZN7cutlass13device_kernelIN5flash19enable_sm80_to_sm89INS1_16FlashAttnFwdSm80INS1_25CollectiveMainloopFwdSm80ILi8ELi2ELb0EN4cute5tupleIJNS5_1CILi128EEENS7_ILi64EEENS7_ILi192EEEEEELi192ENS_10bfloat16_tEfNS_4arch4Sm80ELb0ELb1ELb0ELb0ELb0ELb0ELb1ELb1EEENS1_21CollectiveEpilogueFwdINS6_IJS8_SA_S9_EEENS6_IJNS7_ILi1EEESI_SI_EEESC_SE_Li256ELb0ELb1ELb1ELb0EEENS1_19SingleTileSchedulerILb0ELb1ELb1ELi128EEEEEEEEEvNT_6ParamsE --------------------------
	.section	.nv.info._ZN7cutlass13device_kernelIN5flash19enable_sm80_to_sm89INS1_16FlashAttnFwdSm80INS1_25CollectiveMainloopFwdSm80ILi8ELi2ELb0EN4cute5tupleIJNS5_1CILi128EEENS7_ILi64EEENS7_ILi192EEEEEELi192ENS_10bfloat16_tEfNS_4arch4Sm80ELb0ELb1ELb0ELb0ELb0ELb0ELb1ELb1EEENS1_21CollectiveEpilogueFwdINS6_IJS8_SA_S9_EEENS6_IJNS7_ILi1EEESI_SI_EEESC_SE_Li256ELb0ELb1ELb1ELb0EEENS1_19SingleTileSchedulerILb0ELb1ELb1ELi128EEEEEEEEEvNT_6ParamsE,"",@"SHT_CUDA_INFO"
	.sectionflags	@""
	.align	4


	//----- nvinfo : EIATTR_CUDA_API_VERSION
	.align		4
        /*0000*/ 	.byte	0x04, 0x37
        /*0002*/ 	.short	(.L_264 - .L_263)
.L_263:
        /*0004*/ 	.word	0x00000082


	//----- nvinfo : EIATTR_KPARAM_INFO
	.align		4
.L_264:
        /*0008*/ 	.byte	0x04, 0x17
        /*000a*/ 	.short	(.L_266 - .L_265)
.L_265:
        /*000c*/ 	.word	0x00000000
        /*0010*/ 	.short	0x0000
        /*0012*/ 	.short	0x0000
        /*0014*/ 	.byte	0x00, 0xf0, 0x61, 0x10


	//----- nvinfo : EIATTR_SPARSE_MMA_MASK
	.align		4
.L_266:
        /*0018*/ 	.byte	0x03, 0x50
        /*001a*/ 	.short	0x0000


	//----- nvinfo : EIATTR_MAXREG_COUNT
	.align		4
        /*001c*/ 	.byte	0x03, 0x1b
        /*001e*/ 	.short	0x00ff


	//----- nvinfo : EIATTR_MERCURY_ISA_VERSION
	.align		4
        /*0020*/ 	.byte	0x03, 0x5f
        /*0022*/ 	.short	0x0101


	//----- nvinfo : EIATTR_EXIT_INSTR_OFFSETS
	.align		4
        /*0024*/ 	.byte	0x04, 0x1c
        /*0026*/ 	.short	(.L_268 - .L_267)


	//   ....[0]....
.L_267:
        /*0028*/ 	.word	0x00000010


	//----- nvinfo : EIATTR_MAX_THREADS
	.align		4
.L_268:
        /*002c*/ 	.byte	0x04, 0x05
        /*002e*/ 	.short	(.L_270 - .L_269)
.L_269:
        /*0030*/ 	.word	0x00000100
        /*0034*/ 	.word	0x00000001
        /*0038*/ 	.word	0x00000001


	//----- nvinfo : EIATTR_CBANK_PARAM_SIZE
	.align		4
.L_270:
        /*003c*/ 	.byte	0x03, 0x19
        /*003e*/ 	.short	0x0418


	//----- nvinfo : EIATTR_PARAM_CBANK
	.align		4
        /*0040*/ 	.byte	0x04, 0x0a
        /*0042*/ 	.short	(.L_272 - .L_271)
	.align		4
.L_271:
        /*0044*/ 	.word	index@(.nv.constant0._ZN7cutlass13device_kernelIN5flash19enable_sm80_to_sm89INS1_16FlashAttnFwdSm80INS1_25CollectiveMainloopFwdSm80ILi8ELi2ELb0EN4cute5tupleIJNS5_1CILi128EEENS7_ILi64EEENS7_ILi192EEEEEELi192ENS_10bfloat16_tEfNS_4arch4Sm80ELb0ELb1ELb0ELb0ELb0ELb0ELb1ELb1EEENS1_21CollectiveEpilogueFwdINS6_IJS8_SA_S9_EEENS6_IJNS7_ILi1EEESI_SI_EEESC_SE_Li256ELb0ELb1ELb1ELb0EEENS1_19SingleTileSchedulerILb0ELb1ELb1ELi128EEEEEEEEEvNT_6ParamsE)
        /*0048*/ 	.short	0x0210
        /*004a*/ 	.short	0x0418


	//----- nvinfo : EIATTR_SW_WAR
	.align		4
.L_272:
        /*004c*/ 	.byte	0x04, 0x36
        /*004e*/ 	.short	(.L_274 - .L_273)
.L_273:
        /*0050*/ 	.word	0x00000008
.L_274:


//--------------------- .nv.info._ZN7cutlass13device_kernelIN5flash19enable_sm80_to_sm89INS1_16FlashAttnFwdSm80INS1_25CollectiveMainloopFwdSm80ILi8ELi2ELb0EN4cute5tupleIJNS5_1CILi128EEENS7_ILi64EEENS7_ILi192EEEEEELi192ENS_10bfloat16_tEfNS_4arch4Sm80ELb0ELb1ELb0ELb1ELb0ELb0ELb1ELb1EEENS1_21CollectiveEpilogueFwdINS6_IJS8_SA_S9_EEENS6_IJNS7_ILi1EEESI_SI_EEESC_SE_Li256ELb1ELb1ELb1ELb0EEENS1_36VarlenDynamicPersistentTileSchedulerILi128ELi64ELi256ELi256ELb1ELb1ELb0ELb1ELb0ELb1EEEEEEEEEvNT_6ParamsE --------------------------
	.section	.nv.info._ZN7cutlass13device_kernelIN5flash19enable_sm80_to_sm89INS1_16FlashAttnFwdSm80INS1_25CollectiveMainloopFwdSm80ILi8ELi2ELb0EN4cute5tupleIJNS5_1CILi128EEENS7_ILi64EEENS7_ILi192EEEEEELi192ENS_10bfloat16_tEfNS_4arch4Sm80ELb0ELb1ELb0ELb1ELb0ELb0ELb1ELb1EEENS1_21CollectiveEpilogueFwdINS6_IJS8_SA_S9_EEENS6_IJNS7_ILi1EEESI_SI_EEESC_SE_Li256ELb1ELb1ELb1ELb0EEENS1_36VarlenDynamicPersistentTileSchedulerILi128ELi64ELi256ELi256ELb1ELb1ELb0ELb1ELb0ELb1EEEEEEEEEvNT_6ParamsE,"",@"SHT_CUDA_INFO"
	.sectionflags	@""
	.align	4


	//----- nvinfo : EIATTR_CUDA_API_VERSION
	.align		4
        /*0000*/ 	.byte	0x04, 0x37
        /*0002*/ 	.short	(.L_276 - .L_275)
.L_275:
        /*0004*/ 	.word	0x00000082


	//----- nvinfo : EIATTR_KPARAM_INFO
	.align		4
.L_276:
        /*0008*/ 	.byte	0x04, 0x17
        /*000a*/ 	.short	(.L_278 - .L_277)
.L_277:
        /*000c*/ 	.word	0x00000000
        /*0010*/ 	.short	0x0000
        /*0012*/ 	.short	0x0000
        /*0014*/ 	.byte	0x00, 0xf0, 0xe1, 0x10


	//----- nvinfo : EIATTR_SPARSE_MMA_MASK
	.align		4
.L_278:
        /*0018*/ 	.byte	0x03, 0x50
        /*001a*/ 	.short	0x0000


	//----- nvinfo : EIATTR_MAXREG_COUNT
	.align		4
        /*001c*/ 	.byte	0x03, 0x1b
        /*001e*/ 	.short	0x00ff


	//----- nvinfo : EIATTR_MERCURY_ISA_VERSION
	.align		4
        /*0020*/ 	.byte	0x03, 0x5f
        /*0022*/ 	.short	0x0101


	//----- nvinfo : EIATTR_EXIT_INSTR_OFFSETS
	.align		4
        /*0024*/ 	.byte	0x04, 0x1c
        /*0026*/ 	.short	(.L_280 - .L_279)


	//   ....[0]....
.L_279:
        /*0028*/ 	.word	0x00000010


	//----- nvinfo : EIATTR_MAX_THREADS
	.align		4
.L_280:
        /*002c*/ 	.byte	0x04, 0x05
        /*002e*/ 	.short	(.L_282 - .L_281)
.L_281:
        /*0030*/ 	.word	0x00000100
        /*0034*/ 	.word	0x00000001
        /*0038*/ 	.word	0x00000001


	//----- nvinfo : EIATTR_CBANK_PARAM_SIZE
	.align		4
.L_282:
        /*003c*/ 	.byte	0x03, 0x19
        /*003e*/ 	.short	0x0438


	//----- nvinfo : EIATTR_PARAM_CBANK
	.align		4
        /*0040*/ 	.byte	0x04, 0x0a
        /*0042*/ 	.short	(.L_284 - .L_283)
	.align		4
.L_283:
        /*0044*/ 	.word	index@(.nv.constant0._ZN7cutlass13device_kernelIN5flash19enable_sm80_to_sm89INS1_16FlashAttnFwdSm80INS1_25CollectiveMainloopFwdSm80ILi8ELi2ELb0EN4cute5tupleIJNS5_1CILi128EEENS7_ILi64EEENS7_ILi192EEEEEELi192ENS_10bfloat16_tEfNS_4arch4Sm80ELb0ELb1ELb0ELb1ELb0ELb0ELb1ELb1EEENS1_21CollectiveEpilogueFwdINS6_IJS8_SA_S9_EEENS6_IJNS7_ILi1EEESI_SI_EEESC_SE_Li256ELb1ELb1ELb1ELb0EEENS1_36VarlenDynamicPersistentTileSchedulerILi128ELi64ELi256ELi256ELb1ELb1ELb0ELb1ELb0ELb1EEEEEEEEEvNT_6ParamsE)
        /*0048*/ 	.short	0x0210
        /*004a*/ 	.short	0x0438


	//----- nvinfo : EIATTR_SW_WAR
	.align		4
.L_284:
        /*004c*/ 	.byte	0x04, 0x36
        /*004e*/ 	.short	(.L_286 - .L_285)
.L_285:
        /*0050*/ 	.word	0x00000008
.L_286:


//--------------------- .nv.info._ZN7cutlass13device_kernelIN5flash19enable_sm80_to_sm89INS1_16FlashAttnFwdSm80INS1_25CollectiveMainloopFwdSm80ILi8ELi2ELb0EN4cute5tupleIJNS5_1CILi128EEENS7_ILi64EEENS7_ILi192EEEEEELi192ENS_10bfloat16_tEfNS_4arch4Sm80ELb0ELb1ELb0ELb1ELb0ELb1ELb1ELb1EEENS1_21CollectiveEpilogueFwdINS6_IJS8_SA_S9_EEENS6_IJNS7_ILi1EEESI_SI_EEESC_SE_Li256ELb1ELb1ELb1ELb0EEENS1_36VarlenDynamicPersistentTileSchedulerILi128ELi64ELi256ELi256ELb1ELb1ELb0ELb1ELb0ELb1EEEEEEEEEvNT_6ParamsE --------------------------
	.section	.nv.info._ZN7cutlass13device_kernelIN5flash19enable_sm80_to_sm89INS1_16FlashAttnFwdSm80INS1_25CollectiveMainloopFwdSm80ILi8ELi2ELb0EN4cute5tupleIJNS5_1CILi128EEENS7_ILi64EEENS7_ILi192EEEEEELi192ENS_10bfloat16_tEfNS_4arch4Sm80ELb0ELb1ELb0ELb1ELb0ELb1ELb1ELb1EEENS1_21CollectiveEpilogueFwdINS6_IJS8_SA_S9_EEENS6_IJNS7_ILi1EEESI_SI_EEESC_SE_Li256ELb1ELb1ELb1ELb0EEENS1_36VarlenDynamicPersistentTileSchedulerILi128ELi64ELi256ELi256ELb1ELb1ELb0ELb1ELb0ELb1EEEEEEEEEvNT_6ParamsE,"",@"SHT_CUDA_INFO"
	.sectionflags	@""
	.align	4


	//----- nvinfo : EIATTR_CUDA_API_VERSION
	.align		4
        /*0000*/ 	.byte	0x04, 0x37
        /*0002*/ 	.short	(.L_288 - .L_287)
.L_287:
        /*0004*/ 	.word	0x00000082


	//----- nvinfo : EIATTR_KPARAM_INFO
	.align		4
.L_288:
        /*0008*/ 	.byte	0x04, 0x17
        /*000a*/ 	.short	(.L_290 - .L_289)
.L_289:
        /*000c*/ 	.word	0x00000000
        /*0010*/ 	.short	0x0000
        /*0012*/ 	.short	0x0000
        /*0014*/ 	.byte	0x00, 0xf0, 0xe1, 0x10


	//----- nvinfo : EIATTR_SPARSE_MMA_MASK
	.align		4
.L_290:
        /*0018*/ 	.byte	0x03, 0x50
        /*001a*/ 	.short	0x0000


	//----- nvinfo : EIATTR_MAXREG_COUNT
	.align		4
        /*001c*/ 	.byte	0x03, 0x1b
        /*001e*/ 	.short	0x00ff


	//----- nvinfo : EIATTR_MERCURY_ISA_VERSION
	.align		4
        /*0020*/ 	.byte	0x03, 0x5f
        /*0022*/ 	.short	0x0101


	//----- nvinfo : EIATTR_EXIT_INSTR_OFFSETS
	.align		4
        /*0024*/ 	.byte	0x04, 0x1c
        /*0026*/ 	.short	(.L_292 - .L_291)


	//   ....[0]....
.L_291:
        /*0028*/ 	.word	0x00000010


	//----- nvinfo : EIATTR_MAX_THREADS
	.align		4
.L_292:
        /*002c*/ 	.byte	0x04, 0x05
        /*002e*/ 	.short	(.L_294 - .L_293)
.L_293:
        /*0030*/ 	.word	0x00000100
        /*0034*/ 	.word	0x00000001
        /*0038*/ 	.word	0x00000001


	//----- nvinfo : EIATTR_CBANK_PARAM_SIZE
	.align		4
.L_294:
        /*003c*/ 	.byte	0x03, 0x19
        /*003e*/ 	.short	0x0438


	//----- nvinfo : EIATTR_PARAM_CBANK
	.align		4
        /*0040*/ 	.byte	0x04, 0x0a
        /*0042*/ 	.short	(.L_296 - .L_295)
	.align		4
.L_295:
        /*0044*/ 	.word	index@(.nv.constant0._ZN7cutlass13device_kernelIN5flash19enable_sm80_to_sm89INS1_16FlashAttnFwdSm80INS1_25CollectiveMainloopFwdSm80ILi8ELi2ELb0EN4cute5tupleIJNS5_1CILi128EEENS7_ILi64EEENS7_ILi192EEEEEELi192ENS_10bfloat16_tEfNS_4arch4Sm80ELb0ELb1ELb0ELb1ELb0ELb1ELb1ELb1EEENS1_21CollectiveEpilogueFwdINS6_IJS8_SA_S9_EEENS6_IJNS7_ILi1EEESI_SI_EEESC_SE_Li256ELb1ELb1ELb1ELb0EEENS1_36VarlenDynamicPersistentTileSchedulerILi128ELi64ELi256ELi256ELb1ELb1ELb0ELb1ELb0ELb1EEEEEEEEEvNT_6ParamsE)
        /*0048*/ 	.short	0x0210
        /*004a*/ 	.short	0x0438


	//----- nvinfo : EIATTR_SW_WAR
	.align		4
.L_296:
        /*004c*/ 	.byte	0x04, 0x36
        /*004e*/ 	.short	(.L_298 - .L_297)
.L_297:
        /*0050*/ 	.word	0x00000008
.L_298:


//--------------------- .nv.info._ZN7cutlass13device_kernelIN5flash19enable_sm80_to_sm89INS1_16FlashAttnFwdSm80INS1_25CollectiveMainloopFwdSm80ILi8ELi2ELb1EN4cute5tupleIJNS5_1CILi128EEENS7_ILi96EEENS7_ILi192EEEEEELi192ENS_10bfloat16_tEfNS_4arch4Sm80ELb1ELb0ELb0ELb0ELb0ELb0ELb1ELb1EEENS1_21CollectiveEpilogueFwdINS6_IJS8_SA_S9_EEENS6_IJNS7_ILi1EEESI_SI_EEESC_SE_Li256ELb0ELb1ELb1ELb0EEENS1_30DynamicPersistentTileSchedulerILi256ELi256ELb1ELb1ELb0EEEEEEEEEvNT_6ParamsE --------------------------
	.section	.nv.info._ZN7cutlass13device_kernelIN5flash19enable_sm80_to_sm89INS1_16FlashAttnFwdSm80INS1_25CollectiveMainloopFwdSm80ILi8ELi2ELb1EN4cute5tupleIJNS5_1CILi128EEENS7_ILi96EEENS7_ILi192EEEEEELi192ENS_10bfloat16_tEfNS_4arch4Sm80ELb1ELb0ELb0ELb0ELb0ELb0ELb1ELb1EEENS1_21CollectiveEpilogueFwdINS6_IJS8_SA_S9_EEENS6_IJNS7_ILi1EEESI_SI_EEESC_SE_Li256ELb0ELb1ELb1ELb0EEENS1_30DynamicPersistentTileSchedulerILi256ELi256ELb1ELb1ELb0EEEEEEEEEvNT_6ParamsE,"",@"SHT_CUDA_INFO"
	.sectionflags	@""
	.align	4


	//----- nvinfo : EIATTR_CUDA_API_VERSION
	.align		4
        /*0000*/ 	.byte	0x04, 0x37
        /*0002*/ 	.short	(.L_300 - .L_299)
.L_299:
        /*0004*/ 	.word	0x00000082


	//----- nvinfo : EIATTR_KPARAM_INFO
	.align		4
.L_300:
        /*0008*/ 	.byte	0x04, 0x17
        /*000a*/ 	.short	(.L_302 - .L_301)
.L_301:
        /*000c*/ 	.word	0x00000000
        /*0010*/ 	.short	0x0000
        /*0012*/ 	.short	0x0000
        /*0014*/ 	.byte	0x00, 0xf0, 0xa1, 0x10


	//----- nvinfo : EIATTR_SPARSE_MMA_MASK
	.align		4
.L_302:
        /*0018*/ 	.byte	0x03, 0x50
        /*001a*/ 	.short	0x0000


	//----- nvinfo : EIATTR_MAXREG_COUNT
	.align		4
        /*001c*/ 	.byte	0x03, 0x1b
        /*001e*/ 	.short	0x00ff


	//----- nvinfo : EIATTR_MERCURY_ISA_VERSION
	.align		4
        /*0020*/ 	.byte	0x03, 0x5f
        /*0022*/ 	.short	0x0101


	//----- nvinfo : EIATTR_EXIT_INSTR_OFFSETS
	.align		4
        /*0024*/ 	.byte	0x04, 0x1c
        /*0026*/ 	.short	(.L_304 - .L_303)


	//   ....[0]....
.L_303:
        /*0028*/ 	.word	0x00000010


	//----- nvinfo : EIATTR_MAX_THREADS
	.align		4
.L_304:
        /*002c*/ 	.byte	0x04, 0x05
        /*002e*/ 	.short	(.L_306 - .L_305)
.L_305:
        /*0030*/ 	.word	0x00000100
        /*0034*/ 	.word	0x00000001
        /*0038*/ 	.word	0x00000001


	//----- nvinfo : EIATTR_CBANK_PARAM_SIZE
	.align		4
.L_306:
        /*003c*/ 	.byte	0x03, 0x19
        /*003e*/ 	.short	0x0428


	//----- nvinfo : EIATTR_PARAM_CBANK
	.align		4
        /*0040*/ 	.byte	0x04, 0x0a
        /*0042*/ 	.short	(.L_308 - .L_307)
	.align		4
.L_307:
        /*0044*/ 	.word	index@(.nv.constant0._ZN7cutlass13device_kernelIN5flash19enable_sm80_to_sm89INS1_16FlashAttnFwdSm80INS1_25CollectiveMainloopFwdSm80ILi8ELi2ELb1EN4cute5tupleIJNS5_1CILi128EEENS7_ILi96EEENS7_ILi192EEEEEELi192ENS_10bfloat16_tEfNS_4arch4Sm80ELb1ELb0ELb0ELb0ELb0ELb0ELb1ELb1EEENS1_21CollectiveEpilogueFwdINS6_IJS8_SA_S9_EEENS6_IJNS7_ILi1EEESI_SI_EEESC_SE_Li256ELb0ELb1ELb1ELb0EEENS1_30DynamicPersistentTileSchedulerILi256ELi256ELb1ELb1ELb0EEEEEEEEEvNT_6ParamsE)
        /*0048*/ 	.short	0x0210
        /*004a*/ 	.short	0x0428


	//----- nvinfo : EIATTR_SW_WAR
	.align		4
.L_308:
        /*004c*/ 	.byte	0x04, 0x36
        /*004e*/ 	.short	(.L_310 - .L_309)
.L_309:
        /*0050*/ 	.word	0x00000008
.L_310:


//--------------------- .nv.info._ZN7cutlass13device_kernelIN5flash19enable_sm80_to_sm89INS1_16FlashAttnFwdSm80INS1_25CollectiveMainloopFwdSm80ILi8ELi2ELb0EN4cute5tupleIJNS5_1CILi128EEENS7_ILi64EEENS7_ILi192EEEEEELi192ENS_10bfloat16_tEfNS_4arch4Sm80ELb1ELb0ELb0ELb1ELb0ELb0ELb1ELb1EEENS1_21CollectiveEpilogueFwdINS6_IJS8_SA_S9_EEENS6_IJNS7_ILi1EEESI_SI_EEESC_SE_Li256ELb1ELb1ELb1ELb0EEENS1_36VarlenDynamicPersistentTileSchedulerILi128ELi64ELi256ELi256ELb1ELb1ELb0ELb1ELb1ELb1EEEEEEEEEvNT_6ParamsE --------------------------
	.section	.nv.info._ZN7cutlass13device_kernelIN5flash19enable_sm80_to_sm89INS1_16FlashAttnFwdSm80INS1_25CollectiveMainloopFwdSm80ILi8ELi2ELb0EN4cute5tupleIJNS5_1CILi128EEENS7_ILi64EEENS7_ILi192EEEEEELi192ENS_10bfloat16_tEfNS_4arch4Sm80ELb1ELb0ELb0ELb1ELb0ELb0ELb1ELb1EEENS1_21CollectiveEpilogueFwdINS6_IJS8_SA_S9_EEENS6_IJNS7_ILi1EEESI_SI_EEESC_SE_Li256ELb1ELb1ELb1ELb0EEENS1_36VarlenDynamicPersistentTileSchedulerILi128ELi64ELi256ELi256ELb1ELb1ELb0ELb1ELb1ELb1EEEEEEEEEvNT_6ParamsE,"",@"SHT_CUDA_INFO"
	.sectionflags	@""
	.align	4


	//----- nvinfo : EIATTR_CUDA_API_VERSION
	.align		4
        /*0000*/ 	.byte	0x04, 0x37
        /*0002*/ 	.short	(.L_312 - .L_311)
.L_311:
        /*0004*/ 	.word	0x00000082


	//----- nvinfo : EIATTR_KPARAM_INFO
	.align		4
.L_312:
        /*0008*/ 	.byte	0x04, 0x17
        /*000a*/ 	.short	(.L_314 - .L_313)
.L_313:
        /*000c*/ 	.word	0x00000000
        /*0010*/ 	.short	0x0000
        /*0012*/ 	.short	0x0000
        /*0014*/ 	.byte	0x00, 0xf0, 0xe1, 0x10


	//----- nvinfo : EIATTR_SPARSE_MMA_MASK
	.align		4
.L_314:
        /*0018*/ 	.byte	0x03, 0x50
        /*001a*/ 	.short	0x0000


	//----- nvinfo : EIATTR_MAXREG_COUNT
	.align		4
        /*001c*/ 	.byte	0x03, 0x1b
        /*001e*/ 	.short	0x00ff


	//----- nvinfo : EIATTR_MERCURY_ISA_VERSION
	.align		4
        /*0020*/ 	.byte	0x03, 0x5f
        /*0022*/ 	.short	0x0101


	//----- nvinfo : EIATTR_EXIT_INSTR_OFFSETS
	.align		4
        /*0024*/ 	.byte	0x04, 0x1c
        /*0026*/ 	.short	(.L_316 - .L_315)


	//   ....[0]....
.L_315:
        /*0028*/ 	.word	0x00000010


	//----- nvinfo : EIATTR_MAX_THREADS
	.align		4
.L_316:
        /*002c*/ 	.byte	0x04, 0x05
        /*002e*/ 	.short	(.L_318 - .L_317)
.L_317:
        /*0030*/ 	.word	0x00000100
        /*0034*/ 	.word	0x00000001
        /*0038*/ 	.word	0x00000001


	//----- nvinfo : EIATTR_CBANK_PARAM_SIZE
	.align		4
.L_318:
        /*003c*/ 	.byte	0x03, 0x19
        /*003e*/ 	.short	0x0438


	//----- nvinfo : EIATTR_PARAM_CBANK
	.align		4
        /*0040*/ 	.byte	0x04, 0x0a
        /*0042*/ 	.short	(.L_320 - .L_319)
	.align		4
.L_319:
        /*0044*/ 	.word	index@(.nv.constant0._ZN7cutlass13device_kernelIN5flash19enable_sm80_to_sm89INS1_16FlashAttnFwdSm80INS1_25CollectiveMainloopFwdSm80ILi8ELi2ELb0EN4cute5tupleIJNS5_1CILi128EEENS7_ILi64EEENS7_ILi192EEEEEELi192ENS_10bfloat16_tEfNS_4arch4Sm80ELb1ELb0ELb0ELb1ELb0ELb0ELb1ELb1EEENS1_21CollectiveEpilogueFwdINS6_IJS8_SA_S9_EEENS6_IJNS7_ILi1EEESI_SI_EEESC_SE_Li256ELb1ELb1ELb1ELb0EEENS1_36VarlenDynamicPersistentTileSchedulerILi128ELi64ELi256ELi256ELb1ELb1ELb0ELb1ELb1ELb1EEEEEEEEEvNT_6ParamsE)
        /*0048*/ 	.short	0x0210
        /*004a*/ 	.short	0x0438


	//----- nvinfo : EIATTR_SW_WAR
	.align		4
.L_320:
        /*004c*/ 	.byte	0x04, 0x36
        /*004e*/ 	.short	(.L_322 - .L_321)
.L_321:
        /*0050*/ 	.word	0x00000008
.L_322:


//--------------------- .nv.info._ZN7cutlass13device_kernelIN5flash19enable_sm80_to_sm89INS1_16FlashAttnFwdSm80INS1_25CollectiveMainloopFwdSm80ILi8ELi2ELb0EN4cute5tupleIJNS5_1CILi128EEENS7_ILi64EEENS7_ILi192EEEEEELi192ENS_10bfloat16_tEfNS_4arch4Sm80ELb1ELb0ELb0ELb1ELb0ELb1ELb1ELb1EEENS1_21CollectiveEpilogueFwdINS6_IJS8_SA_S9_EEENS6_IJNS7_ILi1EEESI_SI_EEESC_SE_Li256ELb1ELb1ELb1ELb0EEENS1_36VarlenDynamicPersistentTileSchedulerILi128ELi64ELi256ELi256ELb1ELb1ELb0ELb1ELb1ELb1EEEEEEEEEvNT_6ParamsE --------------------------
	.section	.nv.info._ZN7cutlass13device_kernelIN5flash19enable_sm80_to_sm89INS1_16FlashAttnFwdSm80INS1_25CollectiveMainloopFwdSm80ILi8ELi2ELb0EN4cute5tupleIJNS5_1CILi128EEENS7_ILi64EEENS7_ILi192EEEEEELi192ENS_10bfloat16_tEfNS_4arch4Sm80ELb1ELb0ELb0ELb1ELb0ELb1ELb1ELb1EEENS1_21CollectiveEpilogueFwdINS6_IJS8_SA_S9_EEENS6_IJNS7_ILi1EEESI_SI_EEESC_SE_Li256ELb1ELb1ELb1ELb0EEENS1_36VarlenDynamicPersistentTileSchedulerILi128ELi64ELi256ELi256ELb1ELb1ELb0ELb1ELb1ELb1EEEEEEEEEvNT_6ParamsE,"",@"SHT_CUDA_INFO"
	.sectionflags	@""
	.align	4


	//----- nvinfo : EIATTR_CUDA_API_VERSION
	.align		4
        /*0000*/ 	.byte	0x04, 0x37
        /*0002*/ 	.short	(.L_324 - .L_323)
.L_323:
        /*0004*/ 	.word	0x00000082


	//----- nvinfo : EIATTR_KPARAM_INFO
	.align		4
.L_324:
        /*0008*/ 	.byte	0x04, 0x17
        /*000a*/ 	.short	(.L_326 - .L_325)
.L_325:
        /*000c*/ 	.word	0x00000000
        /*0010*/ 	.short	0x0000
        /*0012*/ 	.short	0x0000
        /*0014*/ 	.byte	0x00, 0xf0, 0xe1, 0x10


	//----- nvinfo : EIATTR_SPARSE_MMA_MASK
	.align		4
.L_326:
        /*0018*/ 	.byte	0x03, 0x50
        /*001a*/ 	.short	0x0000


	//----- nvinfo : EIATTR_MAXREG_COUNT
	.align		4
        /*001c*/ 	.byte	0x03, 0x1b
        /*001e*/ 	.short	0x00ff


	//----- nvinfo : EIATTR_MERCURY_ISA_VERSION
	.align		4
        /*0020*/ 	.byte	0x03, 0x5f
        /*0022*/ 	.short	0x0101


	//----- nvinfo : EIATTR_EXIT_INSTR_OFFSETS
	.align		4
        /*0024*/ 	.byte	0x04, 0x1c
        /*0026*/ 	.short	(.L_328 - .L_327)


	//   ....[0]....
.L_327:
        /*0028*/ 	.word	0x00000010


	//----- nvinfo : EIATTR_MAX_THREADS
	.align		4
.L_328:
        /*002c*/ 	.byte	0x04, 0x05
        /*002e*/ 	.short	(.L_330 - .L_329)
.L_329:
        /*0030*/ 	.word	0x00000100
        /*0034*/ 	.word	0x00000001
        /*0038*/ 	.word	0x00000001


	//----- nvinfo : EIATTR_CBANK_PARAM_SIZE
	.align		4
.L_330:
        /*003c*/ 	.byte	0x03, 0x19
        /*003e*/ 	.short	0x0438


	//----- nvinfo : EIATTR_PARAM_CBANK
	.align		4
        /*0040*/ 	.byte	0x04, 0x0a
        /*0042*/ 	.short	(.L_332 - .L_331)
	.align		4
.L_331:
        /*0044*/ 	.word	index@(.nv.constant0._ZN7cutlass13device_kernelIN5flash19enable_sm80_to_sm89INS1_16FlashAttnFwdSm80INS1_25CollectiveMainloopFwdSm80ILi8ELi2ELb0EN4cute5tupleIJNS5_1CILi128EEENS7_ILi64EEENS7_ILi192EEEEEELi192ENS_10bfloat16_tEfNS_4arch4Sm80ELb1ELb0ELb0ELb1ELb0ELb1ELb1ELb1EEENS1_21CollectiveEpilogueFwdINS6_IJS8_SA_S9_EEENS6_IJNS7_ILi1EEESI_SI_EEESC_SE_Li256ELb1ELb1ELb1ELb0EEENS1_36VarlenDynamicPersistentTileSchedulerILi128ELi64ELi256ELi256ELb1ELb1ELb0ELb1ELb1ELb1EEEEEEEEEvNT_6ParamsE)
        /*0048*/ 	.short	0x0210
        /*004a*/ 	.short	0x0438


	//----- nvinfo : EIATTR_SW_WAR
	.align		4
.L_332:
        /*004c*/ 	.byte	0x04, 0x36
        /*004e*/ 	.short	(.L_334 - .L_333)
.L_333:
        /*0050*/ 	.word	0x00000008
.L_334:


//--------------------- .nv.callgraph             --------------------------
	.section	.nv.callgraph,"",@"SHT_CUDA_CALLGRAPH"
	.align	4
	.sectionentsize	8
	.align		4
        /*0000*/ 	.word	0x00000000
	.align		4
        /*0004*/ 	.word	0xffffffff
	.align		4
        /*0008*/ 	.word	0x00000000
	.align		4
        /*000c*/ 	.word	0xfffffffe
	.align		4
        /*0010*/ 	.word	0x00000000
	.align		4
        /*0014*/ 	.word	0xfffffffd
	.align		4
        /*0018*/ 	.word	0x00000000
	.align		4
        /*001c*/ 	.word	0xfffffffc


//--------------------- .nv.constant4             --------------------------
	.section	.nv.constant4,"a",@progbits
	.align	8
	.align		8
.nv.constant4:
        /*0000*/ 	.dword	_ZN72_INTERNAL_05d41440_36_flash_fwd_hdim192_bf16_split_sm80_cu_61719c98_43224cuda3std3__45__cpo5beginE
	.align		8
        /*0008*/ 	.dword	_ZN72_INTERNAL_05d41440_36_flash_fwd_hdim192_bf16_split_sm80_cu_61719c98_43224cuda3std3__45__cpo3endE
	.align		8
        /*0010*/ 	.dword	_ZN72_INTERNAL_05d41440_36_flash_fwd_hdim192_bf16_split_sm80_cu_61719c98_43224cuda3std3__45__cpo6cbeginE
	.align		8
        /*0018*/ 	.dword	_ZN72_INTERNAL_05d41440_36_flash_fwd_hdim192_bf16_split_sm80_cu_61719c98_43224cuda3std3__45__cpo4cendE
	.align		8
        /*0020*/ 	.dword	_ZN72_INTERNAL_05d41440_36_flash_fwd_hdim192_bf16_split_sm80_cu_61719c98_43224cuda3std3__474_GLOBAL__N__05d41440_36_flash_fwd_hdim192_bf16_split_sm80_cu_61719c98_43226ignoreE
	.align		8
        /*0028*/ 	.dword	_ZN72_INTERNAL_05d41440_36_flash_fwd_hdim192_bf16_split_sm80_cu_61719c98_43224cuda3std3__419piecewise_constructE
	.align		8
        /*0030*/ 	.dword	_ZN72_INTERNAL_05d41440_36_flash_fwd_hdim192_bf16_split_sm80_cu_61719c98_43224cuda3std3__48in_placeE
	.align		8
        /*0038*/ 	.dword	_ZN72_INTERNAL_05d41440_36_flash_fwd_hdim192_bf16_split_sm80_cu_61719c98_43224cuda3std6ranges3__45__cpo4swapE
	.align		8
        /*0040*/ 	.dword	_ZN72_INTERNAL_05d41440_36_flash_fwd_hdim192_bf16_split_sm80_cu_61719c98_43224cuda3std6ranges3__45__cpo9iter_moveE
	.align		8
        /*0048*/ 	.dword	_ZN72_INTERNAL_05d41440_36_flash_fwd_hdim192_bf16_split_sm80_cu_61719c98_43224cute7productE
	.align		8
        /*0050*/ 	.dword	_ZN72_INTERNAL_05d41440_36_flash_fwd_hdim192_bf16_split_sm80_cu_61719c98_43224cute1_E


//--------------------- .text._ZN7cutlass13device_kernelIN5flash19enable_sm80_to_sm89INS1_16FlashAttnFwdSm80INS1_25CollectiveMainloopFwdSm80ILi8ELi1ELb1EN4cute5tupleIJNS5_1CILi128EEENS7_ILi96EEENS7_ILi192EEEEEELi192ENS_10bfloat16_tEfNS_4arch4Sm80ELb0ELb0ELb0ELb0ELb0ELb0ELb1ELb1EEENS1_21CollectiveEpilogueFwdINS6_IJS8_SA_S9_EEENS6_IJNS7_ILi1EEESI_SI_EEESC_SE_Li256ELb0ELb1ELb1ELb0EEENS1_19SingleTileSchedulerILb0ELb1ELb1ELi128EEEEEEEEEvNT_6ParamsE --------------------------
	.section	.text._ZN7cutlass13device_kernelIN5flash19enable_sm80_to_sm89INS1_16FlashAttnFwdSm80INS1_25CollectiveMainloopFwdSm80ILi8ELi1ELb1EN4cute5tupleIJNS5_1CILi128EEENS7_ILi96EEENS7_ILi192EEEEEELi192ENS_10bfloat16_tEfNS_4arch4Sm80ELb0ELb0ELb0ELb0ELb0ELb0ELb1ELb1EEENS1_21CollectiveEpilogueFwdINS6_IJS8_SA_S9_EEENS6_IJNS7_ILi1EEESI_SI_EEESC_SE_Li256ELb0ELb1ELb1ELb0EEENS1_19SingleTileSchedulerILb0ELb1ELb1ELi128EEEEEEEEEvNT_6ParamsE,"ax",@progbits
	.align	128
.text._ZN7cutlass13device_kernelIN5flash19enable_sm80_to_sm89INS1_16FlashAttnFwdSm80INS1_25CollectiveMainloopFwdSm80ILi8ELi1ELb1EN4cute5tupleIJNS5_1CILi128EEENS7_ILi96EEENS7_ILi192EEEEEELi192ENS_10bfloat16_tEfNS_4arch4Sm80ELb0ELb0ELb0ELb0ELb0ELb0ELb1ELb1EEENS1_21CollectiveEpilogueFwdINS6_IJS8_SA_S9_EEENS6_IJNS7_ILi1EEESI_SI_EEESC_SE_Li256ELb0ELb1ELb1ELb0EEENS1_19SingleTileSchedulerILb0ELb1ELb1ELi128EEEEEEEEEvNT_6ParamsE:
        .type           _ZN7cutlass13device_kernelIN5flash19enable_sm80_to_sm89INS1_16FlashAttnFwdSm80INS1_25CollectiveMainloopFwdSm80ILi8ELi1ELb1EN4cute5tupleIJNS5_1CILi128EEENS7_ILi96EEENS7_ILi192EEEEEELi192ENS_10bfloat16_tEfNS_4arch4Sm80ELb0ELb0ELb0ELb0ELb0ELb0ELb1ELb1EEENS1_21CollectiveEpilogueFwdINS6_IJS8_SA_S9_EEENS6_IJNS7_ILi1EEESI_SI_EEESC_SE_Li256ELb0ELb1ELb1ELb0EEENS1_19SingleTileSchedulerILb0ELb1ELb1ELi128EEEEEEEEEvNT_6ParamsE,@function
        .size           _ZN7cutlass13device_kernelIN5flash19enable_sm80_to_sm89INS1_16FlashAttnFwdSm80INS1_25CollectiveMainloopFwdSm80ILi8ELi1ELb1EN4cute5tupleIJNS5_1CILi128EEENS7_ILi96EEENS7_ILi192EEEEEELi192ENS_10bfloat16_tEfNS_4arch4Sm80ELb0ELb0ELb0ELb0ELb0ELb0ELb1ELb1EEENS1_21CollectiveEpilogueFwdINS6_IJS8_SA_S9_EEENS6_IJNS7_ILi1EEESI_SI_EEESC_SE_Li256ELb0ELb1ELb1ELb0EEENS1_19SingleTileSchedulerILb0ELb1ELb1ELi128EEEEEEEEEvNT_6ParamsE,(.L_x_18 - _ZN7cutlass13device_kernelIN5flash19enable_sm80_to_sm89INS1_16FlashAttnFwdSm80INS1_25CollectiveMainloopFwdSm80ILi8ELi1ELb1EN4cute5tupleIJNS5_1CILi128EEENS7_ILi96EEENS7_ILi192EEEEEELi192ENS_10bfloat16_tEfNS_4arch4Sm80ELb0ELb0ELb0ELb0ELb0ELb0ELb1ELb1EEENS1_21CollectiveEpilogueFwdINS6_IJS8_SA_S9_EEENS6_IJNS7_ILi1EEESI_SI_EEESC_SE_Li256ELb0ELb1ELb1ELb0EEENS1_19SingleTileSchedulerILb0ELb1ELb1ELi128EEEEEEEEEvNT_6ParamsE)
        .other          _ZN7cutlass13device_kernelIN5flash19enable_sm80_to_sm89INS1_16FlashAttnFwdSm80INS1_25CollectiveMainloopFwdSm80ILi8ELi1ELb1EN4cute5tupleIJNS5_1CILi128EEENS7_ILi96EEENS7_ILi192EEEEEELi192ENS_10bfloat16_tEfNS_4arch4Sm80ELb0ELb0ELb0ELb0ELb0ELb0ELb1ELb1EEENS1_21CollectiveEpilogueFwdINS6_IJS8_SA_S9_EEENS6_IJNS7_ILi1EEESI_SI_EEESC_SE_Li256ELb0ELb1ELb1ELb0EEENS1_19SingleTileSchedulerILb0ELb1ELb1ELi128EEEEEEEEEvNT_6ParamsE,@"STO_CUDA_ENTRY STV_DEFAULT"
_ZN7cutlass13device_kernelIN5flash19enable_sm80_to_sm89INS1_16FlashAttnFwdSm80INS1_25CollectiveMainloopFwdSm80ILi8ELi1ELb1EN4cute5tupleIJNS5_1CILi128EEENS7_ILi96EEENS7_ILi192EEEEEELi192ENS_10bfloat16_tEfNS_4arch4Sm80ELb0ELb0ELb0ELb0ELb0ELb0ELb1ELb1EEENS1_21CollectiveEpilogueFwdINS6_IJS8_SA_S9_EEENS6_IJNS7_ILi1EEESI_SI_EEESC_SE_Li256ELb0ELb1ELb1ELb0EEENS1_19SingleTileSchedulerILb0ELb1ELb1ELi128EEEEEEEEEvNT_6ParamsE:
[----:B------:R-:W-:Y:S01]  /*0000*/  LDC R1, c[0x0][0x28] ;  /* 0x00000a00ff017b82 */ /* 0x000fe20000000800 */
[----:B------:R-:W-:Y:S05]  /*0010*/  EXIT ;  /* 0x000000000000794d */ /* 0x000fea0003800000 */
.L_x_0:
[----:B------:R-:W-:-:S00]  /*0020*/  BRA `(.L_x_0) ;  /* 0xfffffffc00fc7947 */ /* 0x000fc0000383ffff */
[----:B------:R-:W-:-:S00]  /*0030*/  NOP ;  /* 0x0000000000007918 */ /* 0x000fc00000000000 */
        /* <DEDUP_REMOVED lines=12> */
.L_x_18:


//--------------------- .text._ZN7cutlass13device_kernelIN5flash19enable_sm80_to_sm89INS1_16FlashAttnFwdSm80INS1_25CollectiveMainloopFwdSm80ILi8ELi1ELb0EN4cute5tupleIJNS5_1CILi128EEENS7_ILi64EEENS7_ILi192EEEEEELi192ENS_10bfloat16_tEfNS_4arch4Sm80ELb0ELb0ELb0ELb1ELb0ELb0ELb1ELb1EEENS1_21CollectiveEpilogueFwdINS6_IJS8_SA_S9_EEENS6_IJNS7_ILi1EEESI_SI_EEESC_SE_Li256ELb1ELb1ELb1ELb0EEENS1_36VarlenDynamicPersistentTileSchedulerILi128ELi64ELi256ELi256ELb1ELb1ELb0ELb0ELb1ELb1EEEEEEEEEvNT_6ParamsE --------------------------
	.section	.text._ZN7cutlass13device_kernelIN5flash19enable_sm80_to_sm89INS1_16FlashAttnFwdSm80INS1_25CollectiveMainloopFwdSm80ILi8ELi1ELb0EN4cute5tupleIJNS5_1CILi128EEENS7_ILi64EEENS7_ILi192EEEEEELi192ENS_10bfloat16_tEfNS_4arch4Sm80ELb0ELb0ELb0ELb1ELb0ELb0ELb1ELb1EEENS1_21CollectiveEpilogueFwdINS6_IJS8_SA_S9_EEENS6_IJNS7_ILi1EEESI_SI_EEESC_SE_Li256ELb1ELb1ELb1ELb0EEENS1_36VarlenDynamicPersistentTileSchedulerILi128ELi64ELi256ELi256ELb1ELb1ELb0ELb0ELb1ELb1EEEEEEEEEvNT_6ParamsE,"ax",@progbits
	.align	128
.text._ZN7cutlass13device_kernelIN5flash19enable_sm80_to_sm89INS1_16FlashAttnFwdSm80INS1_25CollectiveMainloopFwdSm80ILi8ELi1ELb0EN4cute5tupleIJNS5_1CILi128EEENS7_ILi64EEENS7_ILi192EEEEEELi192ENS_10bfloat16_tEfNS_4arch4Sm80ELb0ELb0ELb0ELb1ELb0ELb0ELb1ELb1EEENS1_21CollectiveEpilogueFwdINS6_IJS8_SA_S9_EEENS6_IJNS7_ILi1EEESI_SI_EEESC_SE_Li256ELb1ELb1ELb1ELb0EEENS1_36VarlenDynamicPersistentTileSchedulerILi128ELi64ELi256ELi256ELb1ELb1ELb0ELb0ELb1ELb1EEEEEEEEEvNT_6ParamsE:
        .type           _ZN7cutlass13device_kernelIN5flash19enable_sm80_to_sm89INS1_16FlashAttnFwdSm80INS1_25CollectiveMainloopFwdSm80ILi8ELi1ELb0EN4cute5tupleIJNS5_1CILi128EEENS7_ILi64EEENS7_ILi192EEEEEELi192ENS_10bfloat16_tEfNS_4arch4Sm80ELb0ELb0ELb0ELb1ELb0ELb0ELb1ELb1EEENS1_21CollectiveEpilogueFwdINS6_IJS8_SA_S9_EEENS6_IJNS7_ILi1EEESI_SI_EEESC_SE_Li256ELb1ELb1ELb1ELb0EEENS1_36VarlenDynamicPersistentTileSchedulerILi128ELi64ELi256ELi256ELb1ELb1ELb0ELb0ELb1ELb1EEEEEEEEEvNT_6ParamsE,@function
        .size           _ZN7cutlass13device_kernelIN5flash19enable_sm80_to_sm89INS1_16FlashAttnFwdSm80INS1_25CollectiveMainloopFwdSm80ILi8ELi1ELb0EN4cute5tupleIJNS5_1CILi128EEENS7_ILi64EEENS7_ILi192EEEEEELi192ENS_10bfloat16_tEfNS_4arch4Sm80ELb0ELb0ELb0ELb1ELb0ELb0ELb1ELb1EEENS1_21CollectiveEpilogueFwdINS6_IJS8_SA_S9_EEENS6_IJNS7_ILi1EEESI_SI_EEESC_SE_Li256ELb1ELb1ELb1ELb0EEENS1_36VarlenDynamicPersistentTileSchedulerILi128ELi64ELi256ELi256ELb1ELb1ELb0ELb0ELb1ELb1EEEEEEEEEvNT_6ParamsE,(.L_x_19 - _ZN7cutlass13device_kernelIN5flash19enable_sm80_to_sm89INS1_16FlashAttnFwdSm80INS1_25CollectiveMainloopFwdSm80ILi8ELi1ELb0EN4cute5tupleIJNS5_1CILi128EEENS7_ILi64EEENS7_ILi192EEEEEELi192ENS_10bfloat16_tEfNS_4arch4Sm80ELb0ELb0ELb0ELb1ELb0ELb0ELb1ELb1EEENS1_21CollectiveEpilogueFwdINS6_IJS8_SA_S9_EEENS6_IJNS7_ILi1EEESI_SI_EEESC_SE_Li256ELb1ELb1ELb1ELb0EEENS1_36VarlenDynamicPersistentTileSchedulerILi128ELi64ELi256ELi256ELb1ELb1ELb0ELb0ELb1ELb1EEEEEEEEEvNT_6ParamsE)
        .other          _ZN7cutlass13device_kernelIN5flash19enable_sm80_to_sm89INS1_16FlashAttnFwdSm80INS1_25CollectiveMainloopFwdSm80ILi8ELi1ELb0EN4cute5tupleIJNS5_1CILi128EEENS7_ILi64EEENS7_ILi192EEEEEELi192ENS_10bfloat16_tEfNS_4arch4Sm80ELb0ELb0ELb0ELb1ELb0ELb0ELb1ELb1EEENS1_21CollectiveEpilogueFwdINS6_IJS8_SA_S9_EEENS6_IJNS7_ILi1EEESI_SI_EEESC_SE_Li256ELb1ELb1ELb1ELb0EEENS1_36VarlenDynamicPersistentTileSchedulerILi128ELi64ELi256ELi256ELb1ELb1ELb0ELb0ELb1ELb1EEEEEEEEEvNT_6ParamsE,@"STO_CUDA_ENTRY STV_DEFAULT"
_ZN7cutlass13device_kernelIN5flash19enable_sm80_to_sm89INS1_16FlashAttnFwdSm80INS1_25CollectiveMainloopFwdSm80ILi8ELi1ELb0EN4cute5tupleIJNS5_1CILi128EEENS7_ILi64EEENS7_ILi192EEEEEELi192ENS_10bfloat16_tEfNS_4arch4Sm80ELb0ELb0ELb0ELb1ELb0ELb0ELb1ELb1EEENS1_21CollectiveEpilogueFwdINS6_IJS8_SA_S9_EEENS6_IJNS7_ILi1EEESI_SI_EEESC_SE_Li256ELb1ELb1ELb1ELb0EEENS1_36VarlenDynamicPersistentTileSchedulerILi128ELi64ELi256ELi256ELb1ELb1ELb0ELb0ELb1ELb1EEEEEEEEEvNT_6ParamsE:
[----:B------:R-:W-:Y:S01]  /*0000*/  LDC R1, c[0x0][0x28] ;  /* 0x00000a00ff017b82 */ /* 0x000fe20000000800 */
[----:B------:R-:W-:Y:S05]  /*0010*/  EXIT ;  /* 0x000000000000794d */ /* 0x000fea0003800000 */
.L_x_1:
        /* <DEDUP_REMOVED lines=14> */
.L_x_19:


//--------------------- .text._ZN7cutlass13device_kernelIN5flash19enable_sm80_to_sm89INS1_16FlashAttnFwdSm80INS1_25CollectiveMainloopFwdSm80ILi8ELi1ELb0EN4cute5tupleIJNS5_1CILi128EEENS7_ILi64EEENS7_ILi192EEEEEELi192ENS_10bfloat16_tEfNS_4arch4Sm80ELb0ELb0ELb0ELb1ELb0ELb1ELb1ELb1EEENS1_21CollectiveEpilogueFwdINS6_IJS8_SA_S9_EEENS6_IJNS7_ILi1EEESI_SI_EEESC_SE_Li256ELb1ELb1ELb1ELb0EEENS1_36VarlenDynamicPersistentTileSchedulerILi128ELi64ELi256ELi256ELb1ELb1ELb0ELb0ELb1ELb1EEEEEEEEEvNT_6ParamsE --------------------------
	.section	.text._ZN7cutlass13device_kernelIN5flash19enable_sm80_to_sm89INS1_16FlashAttnFwdSm80INS1_25CollectiveMainloopFwdSm80ILi8ELi1ELb0EN4cute5tupleIJNS5_1CILi128EEENS7_ILi64EEENS7_ILi192EEEEEELi192ENS_10bfloat16_tEfNS_4arch4Sm80ELb0ELb0ELb0ELb1ELb0ELb1ELb1ELb1EEENS1_21CollectiveEpilogueFwdINS6_IJS8_SA_S9_EEENS6_IJNS7_ILi1EEESI_SI_EEESC_SE_Li256ELb1ELb1ELb1ELb0EEENS1_36VarlenDynamicPersistentTileSchedulerILi128ELi64ELi256ELi256ELb1ELb1ELb0ELb0ELb1ELb1EEEEEEEEEvNT_6ParamsE,"ax",@progbits
	.align	128
.text._ZN7cutlass13device_kernelIN5flash19enable_sm80_to_sm89INS1_16FlashAttnFwdSm80INS1_25CollectiveMainloopFwdSm80ILi8ELi1ELb0EN4cute5tupleIJNS5_1CILi128EEENS7_ILi64EEENS7_ILi192EEEEEELi192ENS_10bfloat16_tEfNS_4arch4Sm80ELb0ELb0ELb0ELb1ELb0ELb1ELb1ELb1EEENS1_21CollectiveEpilogueFwdINS6_IJS8_SA_S9_EEENS6_IJNS7_ILi1EEESI_SI_EEESC_SE_Li256ELb1ELb1ELb1ELb0EEENS1_36VarlenDynamicPersistentTileSchedulerILi128ELi64ELi256ELi256ELb1ELb1ELb0ELb0ELb1ELb1EEEEEEEEEvNT_6ParamsE:
        .type           _ZN7cutlass13device_kernelIN5flash19enable_sm80_to_sm89INS1_16FlashAttnFwdSm80INS1_25CollectiveMainloopFwdSm80ILi8ELi1ELb0EN4cute5tupleIJNS5_1CILi128EEENS7_ILi64EEENS7_ILi192EEEEEELi192ENS_10bfloat16_tEfNS_4arch4Sm80ELb0ELb0ELb0ELb1ELb0ELb1ELb1ELb1EEENS1_21CollectiveEpilogueFwdINS6_IJS8_SA_S9_EEENS6_IJNS7_ILi1EEESI_SI_EEESC_SE_Li256ELb1ELb1ELb1ELb0EEENS1_36VarlenDynamicPersistentTileSchedulerILi128ELi64ELi256ELi256ELb1ELb1ELb0ELb0ELb1ELb1EEEEEEEEEvNT_6ParamsE,@function
        .size           _ZN7cutlass13device_kernelIN5flash19enable_sm80_to_sm89INS1_16FlashAttnFwdSm80INS1_25CollectiveMainloopFwdSm80ILi8ELi1ELb0EN4cute5tupleIJNS5_1CILi128EEENS7_ILi64EEENS7_ILi192EEEEEELi192ENS_10bfloat16_tEfNS_4arch4Sm80ELb0ELb0ELb0ELb1ELb0ELb1ELb1ELb1EEENS1_21CollectiveEpilogueFwdINS6_IJS8_SA_S9_EEENS6_IJNS7_ILi1EEESI_SI_EEESC_SE_Li256ELb1ELb1ELb1ELb0EEENS1_36VarlenDynamicPersistentTileSchedulerILi128ELi64ELi256ELi256ELb1ELb1ELb0ELb0ELb1ELb1EEEEEEEEEvNT_6ParamsE,(.L_x_20 - _ZN7cutlass13device_kernelIN5flash19enable_sm80_to_sm89INS1_16FlashAttnFwdSm80INS1_25CollectiveMainloopFwdSm80ILi8ELi1ELb0EN4cute5tupleIJNS5_1CILi128EEENS7_ILi64EEENS7_ILi192EEEEEELi192ENS_10bfloat16_tEfNS_4arch4Sm80ELb0ELb0ELb0ELb1ELb0ELb1ELb1ELb1EEENS1_21CollectiveEpilogueFwdINS6_IJS8_SA_S9_EEENS6_IJNS7_ILi1EEESI_SI_EEESC_SE_Li256ELb1ELb1ELb1ELb0EEENS1_36VarlenDynamicPersistentTileSchedulerILi128ELi64ELi256ELi256ELb1ELb1ELb0ELb0ELb1ELb1EEEEEEEEEvNT_6ParamsE)
        .other          _ZN7cutlass13device_kernelIN5flash19enable_sm80_to_sm89INS1_16FlashAttnFwdSm80INS1_25CollectiveMainloopFwdSm80ILi8ELi1ELb0EN4cute5tupleIJNS5_1CILi128EEENS7_ILi64EEENS7_ILi192EEEEEELi192ENS_10bfloat16_tEfNS_4arch4Sm80ELb0ELb0ELb0ELb1ELb0ELb1ELb1ELb1EEENS1_21CollectiveEpilogueFwdINS6_IJS8_SA_S9_EEENS6_IJNS7_ILi1EEESI_SI_EEESC_SE_Li256ELb1ELb1ELb1ELb0EEENS1_36VarlenDynamicPersistentTileSchedulerILi128ELi64ELi256ELi256ELb1ELb1ELb0ELb0ELb1ELb1EEEEEEEEEvNT_6ParamsE,@"STO_CUDA_ENTRY STV_DEFAULT"
_ZN7cutlass13device_kernelIN5flash19enable_sm80_to_sm89INS1_16FlashAttnFwdSm80INS1_25CollectiveMainloopFwdSm80ILi8ELi1ELb0EN4cute5tupleIJNS5_1CILi128EEENS7_ILi64EEENS7_ILi192EEEEEELi192ENS_10bfloat16_tEfNS_4arch4Sm80ELb0ELb0ELb0ELb1ELb0ELb1ELb1ELb1EEENS1_21CollectiveEpilogueFwdINS6_IJS8_SA_S9_EEENS6_IJNS7_ILi1EEESI_SI_EEESC_SE_Li256ELb1ELb1ELb1ELb0EEENS1_36VarlenDynamicPersistentTileSchedulerILi128ELi64ELi256ELi256ELb1ELb1ELb0ELb0ELb1ELb1EEEEEEEEEvNT_6ParamsE:
[----:B------:R-:W-:Y:S01]  /*0000*/  LDC R1, c[0x0][0x28] ;  /* 0x00000a00ff017b82 */ /* 0x000fe20000000800 */
[----:B------:R-:W-:Y:S05]  /*0010*/  EXIT ;  /* 0x000000000000794d */ /* 0x000fea0003800000 */
.L_x_2:
        /* <DEDUP_REMOVED lines=14> */
.L_x_20:


//--------------------- .text._ZN7cutlass13device_kernelIN5flash19enable_sm80_to_sm89INS1_16FlashAttnFwdSm80INS1_25CollectiveMainloopFwdSm80ILi8ELi1ELb0EN4cute5tupleIJNS5_1CILi128EEENS7_ILi64EEENS7_ILi192EEEEEELi192ENS_10bfloat16_tEfNS_4arch4Sm80ELb0ELb1ELb0ELb0ELb0ELb0ELb1ELb1EEENS1_21CollectiveEpilogueFwdINS6_IJS8_SA_S9_EEENS6_IJNS7_ILi1EEESI_SI_EEESC_SE_Li256ELb0ELb1ELb1ELb0EEENS1_19SingleTileSchedulerILb0ELb1ELb1ELi128EEEEEEEEEvNT_6ParamsE --------------------------
	.section	.text._ZN7cutlass13device_kernelIN5flash19enable_sm80_to_sm89INS1_16FlashAttnFwdSm80INS1_25CollectiveMainloopFwdSm80ILi8ELi1ELb0EN4cute5tupleIJNS5_1CILi128EEENS7_ILi64EEENS7_ILi192EEEEEELi192ENS_10bfloat16_tEfNS_4arch4Sm80ELb0ELb1ELb0ELb0ELb0ELb0ELb1ELb1EEENS1_21CollectiveEpilogueFwdINS6_IJS8_SA_S9_EEENS6_IJNS7_ILi1EEESI_SI_EEESC_SE_Li256ELb0ELb1ELb1ELb0EEENS1_19SingleTileSchedulerILb0ELb1ELb1ELi128EEEEEEEEEvNT_6ParamsE,"ax",@progbits
	.align	128
.text._ZN7cutlass13device_kernelIN5flash19enable_sm80_to_sm89INS1_16FlashAttnFwdSm80INS1_25CollectiveMainloopFwdSm80ILi8ELi1ELb0EN4cute5tupleIJNS5_1CILi128EEENS7_ILi64EEENS7_ILi192EEEEEELi192ENS_10bfloat16_tEfNS_4arch4Sm80ELb0ELb1ELb0ELb0ELb0ELb0ELb1ELb1EEENS1_21CollectiveEpilogueFwdINS6_IJS8_SA_S9_EEENS6_IJNS7_ILi1EEESI_SI_EEESC_SE_Li256ELb0ELb1ELb1ELb0EEENS1_19SingleTileSchedulerILb0ELb1ELb1ELi128EEEEEEEEEvNT_6ParamsE:
        .type           _ZN7cutlass13device_kernelIN5flash19enable_sm80_to_sm89INS1_16FlashAttnFwdSm80INS1_25CollectiveMainloopFwdSm80ILi8ELi1ELb0EN4cute5tupleIJNS5_1CILi128EEENS7_ILi64EEENS7_ILi192EEEEEELi192ENS_10bfloat16_tEfNS_4arch4Sm80ELb0ELb1ELb0ELb0ELb0ELb0ELb1ELb1EEENS1_21CollectiveEpilogueFwdINS6_IJS8_SA_S9_EEENS6_IJNS7_ILi1EEESI_SI_EEESC_SE_Li256ELb0ELb1ELb1ELb0EEENS1_19SingleTileSchedulerILb0ELb1ELb1ELi128EEEEEEEEEvNT_6ParamsE,@function
        .size           _ZN7cutlass13device_kernelIN5flash19enable_sm80_to_sm89INS1_16FlashAttnFwdSm80INS1_25CollectiveMainloopFwdSm80ILi8ELi1ELb0EN4cute5tupleIJNS5_1CILi128EEENS7_ILi64EEENS7_ILi192EEEEEELi192ENS_10bfloat16_tEfNS_4arch4Sm80ELb0ELb1ELb0ELb0ELb0ELb0ELb1ELb1EEENS1_21CollectiveEpilogueFwdINS6_IJS8_SA_S9_EEENS6_IJNS7_ILi1EEESI_SI_EEESC_SE_Li256ELb0ELb1ELb1ELb0EEENS1_19SingleTileSchedulerILb0ELb1ELb1ELi128EEEEEEEEEvNT_6ParamsE,(.L_x_21 - _ZN7cutlass13device_kernelIN5flash19enable_sm80_to_sm89INS1_16FlashAttnFwdSm80INS1_25CollectiveMainloopFwdSm80ILi8ELi1ELb0EN4cute5tupleIJNS5_1CILi128EEENS7_ILi64EEENS7_ILi192EEEEEELi192ENS_10bfloat16_tEfNS_4arch4Sm80ELb0ELb1ELb0ELb0ELb0ELb0ELb1ELb1EEENS1_21CollectiveEpilogueFwdINS6_IJS8_SA_S9_EEENS6_IJNS7_ILi1EEESI_SI_EEESC_SE_Li256ELb0ELb1ELb1ELb0EEENS1_19SingleTileSchedulerILb0ELb1ELb1ELi128EEEEEEEEEvNT_6ParamsE)
        .other          _ZN7cutlass13device_kernelIN5flash19enable_sm80_to_sm89INS1_16FlashAttnFwdSm80INS1_25CollectiveMainloopFwdSm80ILi8ELi1ELb0EN4cute5tupleIJNS5_1CILi128EEENS7_ILi64EEENS7_ILi192EEEEEELi192ENS_10bfloat16_tEfNS_4arch4Sm80ELb0ELb1ELb0ELb0ELb0ELb0ELb1ELb1EEENS1_21CollectiveEpilogueFwdINS6_IJS8_SA_S9_EEENS6_IJNS7_ILi1EEESI_SI_EEESC_SE_Li256ELb0ELb1ELb1ELb0EEENS1_19SingleTileSchedulerILb0ELb1ELb1ELi128EEEEEEEEEvNT_6ParamsE,@"STO_CUDA_ENTRY STV_DEFAULT"
_ZN7cutlass13device_kernelIN5flash19enable_sm80_to_sm89INS1_16FlashAttnFwdSm80INS1_25CollectiveMainloopFwdSm80ILi8ELi1ELb0EN4cute5tupleIJNS5_1CILi128EEENS7_ILi64EEENS7_ILi192EEEEEELi192ENS_10bfloat16_tEfNS_4arch4Sm80ELb0ELb1ELb0ELb0ELb0ELb0ELb1ELb1EEENS1_21CollectiveEpilogueFwdINS6_IJS8_SA_S9_EEENS6_IJNS7_ILi1EEESI_SI_EEESC_SE_Li256ELb0ELb1ELb1ELb0EEENS1_19SingleTileSchedulerILb0ELb1ELb1ELi128EEEEEEEEEvNT_6ParamsE:
[----:B------:R-:W-:Y:S01]  /*0000*/  LDC R1, c[0x0][0x28] ;  /* 0x00000a00ff017b82 */ /* 0x000fe20000000800 */
[----:B------:R-:W-:Y:S05]  /*0010*/  EXIT ;  /* 0x000000000000794d */ /* 0x000fea0003800000 */
.L_x_3:
        /* <DEDUP_REMOVED lines=14> */
.L_x_21:


//--------------------- .text._ZN7cutlass13device_kernelIN5flash19enable_sm80_to_sm89INS1_16FlashAttnFwdSm80INS1_25CollectiveMainloopFwdSm80ILi8ELi1ELb0EN4cute5tupleIJNS5_1CILi128EEENS7_ILi64EEENS7_ILi192EEEEEELi192ENS_10bfloat16_tEfNS_4arch4Sm80ELb0ELb1ELb0ELb1ELb0ELb0ELb1ELb1EEENS1_21CollectiveEpilogueFwdINS6_IJS8_SA_S9_EEENS6_IJNS7_ILi1EEESI_SI_EEESC_SE_Li256ELb1ELb1ELb1ELb0EEENS1_36VarlenDynamicPersistentTileSchedulerILi128ELi64ELi256ELi256ELb1ELb1ELb0ELb1ELb0ELb1EEEEEEEEEvNT_6ParamsE --------------------------
	.section	.text._ZN7cutlass13device_kernelIN5flash19enable_sm80_to_sm89INS1_16FlashAttnFwdSm80INS1_25CollectiveMainloopFwdSm80ILi8ELi1ELb0EN4cute5tupleIJNS5_1CILi128EEENS7_ILi64EEENS7_ILi192EEEEEELi192ENS_10bfloat16_tEfNS_4arch4Sm80ELb0ELb1ELb0ELb1ELb0ELb0ELb1ELb1EEENS1_21CollectiveEpilogueFwdINS6_IJS8_SA_S9_EEENS6_IJNS7_ILi1EEESI_SI_EEESC_SE_Li256ELb1ELb1ELb1ELb0EEENS1_36VarlenDynamicPersistentTileSchedulerILi128ELi64ELi256ELi256ELb1ELb1ELb0ELb1ELb0ELb1EEEEEEEEEvNT_6ParamsE,"ax",@progbits
	.align	128
.text._ZN7cutlass13device_kernelIN5flash19enable_sm80_to_sm89INS1_16FlashAttnFwdSm80INS1_25CollectiveMainloopFwdSm80ILi8ELi1ELb0EN4cute5tupleIJNS5_1CILi128EEENS7_ILi64EEENS7_ILi192EEEEEELi192ENS_10bfloat16_tEfNS_4arch4Sm80ELb0ELb1ELb0ELb1ELb0ELb0ELb1ELb1EEENS1_21CollectiveEpilogueFwdINS6_IJS8_SA_S9_EEENS6_IJNS7_ILi1EEESI_SI_EEESC_SE_Li256ELb1ELb1ELb1ELb0EEENS1_36VarlenDynamicPersistentTileSchedulerILi128ELi64ELi256ELi256ELb1ELb1ELb0ELb1ELb0ELb1EEEEEEEEEvNT_6ParamsE:
        .type           _ZN7cutlass13device_kernelIN5flash19enable_sm80_to_sm89INS1_16FlashAttnFwdSm80INS1_25CollectiveMainloopFwdSm80ILi8ELi1ELb0EN4cute5tupleIJNS5_1CILi128EEENS7_ILi64EEENS7_ILi192EEEEEELi192ENS_10bfloat16_tEfNS_4arch4Sm80ELb0ELb1ELb0ELb1ELb0ELb0ELb1ELb1EEENS1_21CollectiveEpilogueFwdINS6_IJS8_SA_S9_EEENS6_IJNS7_ILi1EEESI_SI_EEESC_SE_Li256ELb1ELb1ELb1ELb0EEENS1_36VarlenDynamicPersistentTileSchedulerILi128ELi64ELi256ELi256ELb1ELb1ELb0ELb1ELb0ELb1EEEEEEEEEvNT_6ParamsE,@function
        .size           _ZN7cutlass13device_kernelIN5flash19enable_sm80_to_sm89INS1_16FlashAttnFwdSm80INS1_25CollectiveMainloopFwdSm80ILi8ELi1ELb0EN4cute5tupleIJNS5_1CILi128EEENS7_ILi64EEENS7_ILi192EEEEEELi192ENS_10bfloat16_tEfNS_4arch4Sm80ELb0ELb1ELb0ELb1ELb0ELb0ELb1ELb1EEENS1_21CollectiveEpilogueFwdINS6_IJS8_SA_S9_EEENS6_IJNS7_ILi1EEESI_SI_EEESC_SE_Li256ELb1ELb1ELb1ELb0EEENS1_36VarlenDynamicPersistentTileSchedulerILi128ELi64ELi256ELi256ELb1ELb1ELb0ELb1ELb0ELb1EEEEEEEEEvNT_6ParamsE,(.L_x_22 - _ZN7cutlass13device_kernelIN5flash19enable_sm80_to_sm89INS1_16FlashAttnFwdSm80INS1_25CollectiveMainloopFwdSm80ILi8ELi1ELb0EN4cute5tupleIJNS5_1CILi128EEENS7_ILi64EEENS7_ILi192EEEEEELi192ENS_10bfloat16_tEfNS_4arch4Sm80ELb0ELb1ELb0ELb1ELb0ELb0ELb1ELb1EEENS1_21CollectiveEpilogueFwdINS6_IJS8_SA_S9_EEENS6_IJNS7_ILi1EEESI_SI_EEESC_SE_Li256ELb1ELb1ELb1ELb0EEENS1_36VarlenDynamicPersistentTileSchedulerILi128ELi64ELi256ELi256ELb1ELb1ELb0ELb1ELb0ELb1EEEEEEEEEvNT_6ParamsE)
        .other          _ZN7cutlass13device_kernelIN5flash19enable_sm80_to_sm89INS1_16FlashAttnFwdSm80INS1_25CollectiveMainloopFwdSm80ILi8ELi1ELb0EN4cute5tupleIJNS5_1CILi128EEENS7_ILi64EEENS7_ILi192EEEEEELi192ENS_10bfloat16_tEfNS_4arch4Sm80ELb0ELb1ELb0ELb1ELb0ELb0ELb1ELb1EEENS1_21CollectiveEpilogueFwdINS6_IJS8_SA_S9_EEENS6_IJNS7_ILi1EEESI_SI_EEESC_SE_Li256ELb1ELb1ELb1ELb0EEENS1_36VarlenDynamicPersistentTileSchedulerILi128ELi64ELi256ELi256ELb1ELb1ELb0ELb1ELb0ELb1EEEEEEEEEvNT_6ParamsE,@"STO_CUDA_ENTRY STV_DEFAULT"
_ZN7cutlass13device_kernelIN5flash19enable_sm80_to_sm89INS1_16FlashAttnFwdSm80INS1_25CollectiveMainloopFwdSm80ILi8ELi1ELb0EN4cute5tupleIJNS5_1CILi128EEENS7_ILi64EEENS7_ILi192EEEEEELi192ENS_10bfloat16_tEfNS_4arch4Sm80ELb0ELb1ELb0ELb1ELb0ELb0ELb1ELb1EEENS1_21CollectiveEpilogueFwdINS6_IJS8_SA_S9_EEENS6_IJNS7_ILi1EEESI_SI_EEESC_SE_Li256ELb1ELb1ELb1ELb0EEENS1_36VarlenDynamicPersistentTileSchedulerILi128ELi64ELi256ELi256ELb1ELb1ELb0ELb1ELb0ELb1EEEEEEEEEvNT_6ParamsE:
[----:B------:R-:W-:Y:S01]  /*0000*/  LDC R1, c[0x0][0x28] ;  /* 0x00000a00ff017b82 */ /* 0x000fe20000000800 */
[----:B------:R-:W-:Y:S05]  /*0010*/  EXIT ;  /* 0x000000000000794d */ /* 0x000fea0003800000 */
.L_x_4:
        /* <DEDUP_REMOVED lines=14> */
.L_x_22:


//--------------------- .text._ZN7cutlass13device_kernelIN5flash19enable_sm80_to_sm89INS1_16FlashAttnFwdSm80INS1_25CollectiveMainloopFwdSm80ILi8ELi1ELb0EN4cute5tupleIJNS5_1CILi128EEENS7_ILi64EEENS7_ILi192EEEEEELi192ENS_10bfloat16_tEfNS_4arch4Sm80ELb0ELb1ELb0ELb1ELb0ELb1ELb1ELb1EEENS1_21CollectiveEpilogueFwdINS6_IJS8_SA_S9_EEENS6_IJNS7_ILi1EEESI_SI_EEESC_SE_Li256ELb1ELb1ELb1ELb0EEENS1_36VarlenDynamicPersistentTileSchedulerILi128ELi64ELi256ELi256ELb1ELb1ELb0ELb1ELb0ELb1EEEEEEEEEvNT_6ParamsE --------------------------
	.section	.text._ZN7cutlass13device_kernelIN5flash19enable_sm80_to_sm89INS1_16FlashAttnFwdSm80INS1_25CollectiveMainloopFwdSm80ILi8ELi1ELb0EN4cute5tupleIJNS5_1CILi128EEENS7_ILi64EEENS7_ILi192EEEEEELi192ENS_10bfloat16_tEfNS_4arch4Sm80ELb0ELb1ELb0ELb1ELb0ELb1ELb1ELb1EEENS1_21CollectiveEpilogueFwdINS6_IJS8_SA_S9_EEENS6_IJNS7_ILi1EEESI_SI_EEESC_SE_Li256ELb1ELb1ELb1ELb0EEENS1_36VarlenDynamicPersistentTileSchedulerILi128ELi64ELi256ELi256ELb1ELb1ELb0ELb1ELb0ELb1EEEEEEEEEvNT_6ParamsE,"ax",@progbits
	.align	128
.text._ZN7cutlass13device_kernelIN5flash19enable_sm80_to_sm89INS1_16FlashAttnFwdSm80INS1_25CollectiveMainloopFwdSm80ILi8ELi1ELb0EN4cute5tupleIJNS5_1CILi128EEENS7_ILi64EEENS7_ILi192EEEEEELi192ENS_10bfloat16_tEfNS_4arch4Sm80ELb0ELb1ELb0ELb1ELb0ELb1ELb1ELb1EEENS1_21CollectiveEpilogueFwdINS6_IJS8_SA_S9_EEENS6_IJNS7_ILi1EEESI_SI_EEESC_SE_Li256ELb1ELb1ELb1ELb0EEENS1_36VarlenDynamicPersistentTileSchedulerILi128ELi64ELi256ELi256ELb1ELb1ELb0ELb1ELb0ELb1EEEEEEEEEvNT_6ParamsE:
        .type           _ZN7cutlass13device_kernelIN5flash19enable_sm80_to_sm89INS1_16FlashAttnFwdSm80INS1_25CollectiveMainloopFwdSm80ILi8ELi1ELb0EN4cute5tupleIJNS5_1CILi128EEENS7_ILi64EEENS7_ILi192EEEEEELi192ENS_10bfloat16_tEfNS_4arch4Sm80ELb0ELb1ELb0ELb1ELb0ELb1ELb1ELb1EEENS1_21CollectiveEpilogueFwdINS6_IJS8_SA_S9_EEENS6_IJNS7_ILi1EEESI_SI_EEESC_SE_Li256ELb1ELb1ELb1ELb0EEENS1_36VarlenDynamicPersistentTileSchedulerILi128ELi64ELi256ELi256ELb1ELb1ELb0ELb1ELb0ELb1EEEEEEEEEvNT_6ParamsE,@function
        .size           _ZN7cutlass13device_kernelIN5flash19enable_sm80_to_sm89INS1_16FlashAttnFwdSm80INS1_25CollectiveMainloopFwdSm80ILi8ELi1ELb0EN4cute5tupleIJNS5_1CILi128EEENS7_ILi64EEENS7_ILi192EEEEEELi192ENS_10bfloat16_tEfNS_4arch4Sm80ELb0ELb1ELb0ELb1ELb0ELb1ELb1ELb1EEENS1_21CollectiveEpilogueFwdINS6_IJS8_SA_S9_EEENS6_IJNS7_ILi1EEESI_SI_EEESC_SE_Li256ELb1ELb1ELb1ELb0EEENS1_36VarlenDynamicPersistentTileSchedulerILi128ELi64ELi256ELi256ELb1ELb1ELb0ELb1ELb0ELb1EEEEEEEEEvNT_6ParamsE,(.L_x_23 - _ZN7cutlass13device_kernelIN5flash19enable_sm80_to_sm89INS1_16FlashAttnFwdSm80INS1_25CollectiveMainloopFwdSm80ILi8ELi1ELb0EN4cute5tupleIJNS5_1CILi128EEENS7_ILi64EEENS7_ILi192EEEEEELi192ENS_10bfloat16_tEfNS_4arch4Sm80ELb0ELb1ELb0ELb1ELb0ELb1ELb1ELb1EEENS1_21CollectiveEpilogueFwdINS6_IJS8_SA_S9_EEENS6_IJNS7_ILi1EEESI_SI_EEESC_SE_Li256ELb1ELb1ELb1ELb0EEENS1_36VarlenDynamicPersistentTileSchedulerILi128ELi64ELi256ELi256ELb1ELb1ELb0ELb1ELb0ELb1EEEEEEEEEvNT_6ParamsE)
        .other          _ZN7cutlass13device_kernelIN5flash19enable_sm80_to_sm89INS1_16FlashAttnFwdSm80INS1_25CollectiveMainloopFwdSm80ILi8ELi1ELb0EN4cute5tupleIJNS5_1CILi128EEENS7_ILi64EEENS7_ILi192EEEEEELi192ENS_10bfloat16_tEfNS_4arch4Sm80ELb0ELb1ELb0ELb1ELb0ELb1ELb1ELb1EEENS1_21CollectiveEpilogueFwdINS6_IJS8_SA_S9_EEENS6_IJNS7_ILi1EEESI_SI_EEESC_SE_Li256ELb1ELb1ELb1ELb0EEENS1_36VarlenDynamicPersistentTileSchedulerILi128ELi64ELi256ELi256ELb1ELb1ELb0ELb1ELb0ELb1EEEEEEEEEvNT_6ParamsE,@"STO_CUDA_ENTRY STV_DEFAULT"
_ZN7cutlass13device_kernelIN5flash19enable_sm80_to_sm89INS1_16FlashAttnFwdSm80INS1_25CollectiveMainloopFwdSm80ILi8ELi1ELb0EN4cute5tupleIJNS5_1CILi128EEENS7_ILi64EEENS7_ILi192EEEEEELi192ENS_10bfloat16_tEfNS_4arch4Sm80ELb0ELb1ELb0ELb1ELb0ELb1ELb1ELb1EEENS1_21CollectiveEpilogueFwdINS6_IJS8_SA_S9_EEENS6_IJNS7_ILi1EEESI_SI_EEESC_SE_Li256ELb1ELb1ELb1ELb0EEENS1_36VarlenDynamicPersistentTileSchedulerILi128ELi64ELi256ELi256ELb1ELb1ELb0ELb1ELb0ELb1EEEEEEEEEvNT_6ParamsE:
[----:B------:R-:W-:Y:S01]  /*0000*/  LDC R1, c[0x0][0x28] ;  /* 0x00000a00ff017b82 */ /* 0x000fe20000000800 */
[----:B------:R-:W-:Y:S05]  /*0010*/  EXIT ;  /* 0x000000000000794d */ /* 0x000fea0003800000 */
.L_x_5:
        /* <DEDUP_REMOVED lines=14> */
.L_x_23:


//--------------------- .text._ZN7cutlass13device_kernelIN5flash19enable_sm80_to_sm89INS1_16FlashAttnFwdSm80INS1_25CollectiveMainloopFwdSm80ILi8ELi1ELb1EN4cute5tupleIJNS5_1CILi128EEENS7_ILi96EEENS7_ILi192EEEEEELi192ENS_10bfloat16_tEfNS_4arch4Sm80ELb1ELb0ELb0ELb0ELb0ELb0ELb1ELb1EEENS1_21CollectiveEpilogueFwdINS6_IJS8_SA_S9_EEENS6_IJNS7_ILi1EEESI_SI_EEESC_SE_Li256ELb0ELb1ELb1ELb0EEENS1_30DynamicPersistentTileSchedulerILi256ELi256ELb1ELb1ELb0EEEEEEEEEvNT_6ParamsE --------------------------
	.section	.text._ZN7cutlass13device_kernelIN5flash19enable_sm80_to_sm89INS1_16FlashAttnFwdSm80INS1_25CollectiveMainloopFwdSm80ILi8ELi1ELb1EN4cute5tupleIJNS5_1CILi128EEENS7_ILi96EEENS7_ILi192EEEEEELi192ENS_10bfloat16_tEfNS_4arch4Sm80ELb1ELb0ELb0ELb0ELb0ELb0ELb1ELb1EEENS1_21CollectiveEpilogueFwdINS6_IJS8_SA_S9_EEENS6_IJNS7_ILi1EEESI_SI_EEESC_SE_Li256ELb0ELb1ELb1ELb0EEENS1_30DynamicPersistentTileSchedulerILi256ELi256ELb1ELb1ELb0EEEEEEEEEvNT_6ParamsE,"ax",@progbits
	.align	128
.text._ZN7cutlass13device_kernelIN5flash19enable_sm80_to_sm89INS1_16FlashAttnFwdSm80INS1_25CollectiveMainloopFwdSm80ILi8ELi1ELb1EN4cute5tupleIJNS5_1CILi128EEENS7_ILi96EEENS7_ILi192EEEEEELi192ENS_10bfloat16_tEfNS_4arch4Sm80ELb1ELb0ELb0ELb0ELb0ELb0ELb1ELb1EEENS1_21CollectiveEpilogueFwdINS6_IJS8_SA_S9_EEENS6_IJNS7_ILi1EEESI_SI_EEESC_SE_Li256ELb0ELb1ELb1ELb0EEENS1_30DynamicPersistentTileSchedulerILi256ELi256ELb1ELb1ELb0EEEEEEEEEvNT_6ParamsE:
        .type           _ZN7cutlass13device_kernelIN5flash19enable_sm80_to_sm89INS1_16FlashAttnFwdSm80INS1_25CollectiveMainloopFwdSm80ILi8ELi1ELb1EN4cute5tupleIJNS5_1CILi128EEENS7_ILi96EEENS7_ILi192EEEEEELi192ENS_10bfloat16_tEfNS_4arch4Sm80ELb1ELb0ELb0ELb0ELb0ELb0ELb1ELb1EEENS1_21CollectiveEpilogueFwdINS6_IJS8_SA_S9_EEENS6_IJNS7_ILi1EEESI_SI_EEESC_SE_Li256ELb0ELb1ELb1ELb0EEENS1_30DynamicPersistentTileSchedulerILi256ELi256ELb1ELb1ELb0EEEEEEEEEvNT_6ParamsE,@function
        .size           _ZN7cutlass13device_kernelIN5flash19enable_sm80_to_sm89INS1_16FlashAttnFwdSm80INS1_25CollectiveMainloopFwdSm80ILi8ELi1ELb1EN4cute5tupleIJNS5_1CILi128EEENS7_ILi96EEENS7_ILi192EEEEEELi192ENS_10bfloat16_tEfNS_4arch4Sm80ELb1ELb0ELb0ELb0ELb0ELb0ELb1ELb1EEENS1_21CollectiveEpilogueFwdINS6_IJS8_SA_S9_EEENS6_IJNS7_ILi1EEESI_SI_EEESC_SE_Li256ELb0ELb1ELb1ELb0EEENS1_30DynamicPersistentTileSchedulerILi256ELi256ELb1ELb1ELb0EEEEEEEEEvNT_6ParamsE,(.L_x_24 - _ZN7cutlass13device_kernelIN5flash19enable_sm80_to_sm89INS1_16FlashAttnFwdSm80INS1_25CollectiveMainloopFwdSm80ILi8ELi1ELb1EN4cute5tupleIJNS5_1CILi128EEENS7_ILi96EEENS7_ILi192EEEEEELi192ENS_10bfloat16_tEfNS_4arch4Sm80ELb1ELb0ELb0ELb0ELb0ELb0ELb1ELb1EEENS1_21CollectiveEpilogueFwdINS6_IJS8_SA_S9_EEENS6_IJNS7_ILi1EEESI_SI_EEESC_SE_Li256ELb0ELb1ELb1ELb0EEENS1_30DynamicPersistentTileSchedulerILi256ELi256ELb1ELb1ELb0EEEEEEEEEvNT_6ParamsE)
        .other          _ZN7cutlass13device_kernelIN5flash19enable_sm80_to_sm89INS1_16FlashAttnFwdSm80INS1_25CollectiveMainloopFwdSm80ILi8ELi1ELb1EN4cute5tupleIJNS5_1CILi128EEENS7_ILi96EEENS7_ILi192EEEEEELi192ENS_10bfloat16_tEfNS_4arch4Sm80ELb1ELb0ELb0ELb0ELb0ELb0ELb1ELb1EEENS1_21CollectiveEpilogueFwdINS6_IJS8_SA_S9_EEENS6_IJNS7_ILi1EEESI_SI_EEESC_SE_Li256ELb0ELb1ELb1ELb0EEENS1_30DynamicPersistentTileSchedulerILi256ELi256ELb1ELb1ELb0EEEEEEEEEvNT_6ParamsE,@"STO_CUDA_ENTRY STV_DEFAULT"
_ZN7cutlass13device_kernelIN5flash19enable_sm80_to_sm89INS1_16FlashAttnFwdSm80INS1_25CollectiveMainloopFwdSm80ILi8ELi1ELb1EN4cute5tupleIJNS5_1CILi128EEENS7_ILi96EEENS7_ILi192EEEEEELi192ENS_10bfloat16_tEfNS_4arch4Sm80ELb1ELb0ELb0ELb0ELb0ELb0ELb1ELb1EEENS1_21CollectiveEpilogueFwdINS6_IJS8_SA_S9_EEENS6_IJNS7_ILi1EEESI_SI_EEESC_SE_Li256ELb0ELb1ELb1ELb0EEENS1_30DynamicPersistentTileSchedulerILi256ELi256ELb1ELb1ELb0EEEEEEEEEvNT_6ParamsE:
[----:B------:R-:W-:Y:S01]  /*0000*/  LDC R1, c[0x0][0x28] ;  /* 0x00000a00ff017b82 */ /* 0x000fe20000000800 */
[----:B------:R-:W-:Y:S05]  /*0010*/  EXIT ;  /* 0x000000000000794d */ /* 0x000fea0003800000 */
.L_x_6:
        /* <DEDUP_REMOVED lines=14> */
.L_x_24:


//--------------------- .text._ZN7cutlass13device_kernelIN5flash19enable_sm80_to_sm89INS1_16FlashAttnFwdSm80INS1_25CollectiveMainloopFwdSm80ILi8ELi1ELb0EN4cute5tupleIJNS5_1CILi128EEENS7_ILi64EEENS7_ILi192EEEEEELi192ENS_10bfloat16_tEfNS_4arch4Sm80ELb1ELb0ELb0ELb1ELb0ELb0ELb1ELb1EEENS1_21CollectiveEpilogueFwdINS6_IJS8_SA_S9_EEENS6_IJNS7_ILi1EEESI_SI_EEESC_SE_Li256ELb1ELb1ELb1ELb0EEENS1_36VarlenDynamicPersistentTileSchedulerILi128ELi64ELi256ELi256ELb1ELb1ELb0ELb1ELb1ELb1EEEEEEEEEvNT_6ParamsE --------------------------
	.section	.text._ZN7cutlass13device_kernelIN5flash19enable_sm80_to_sm89INS1_16FlashAttnFwdSm80INS1_25CollectiveMainloopFwdSm80ILi8ELi1ELb0EN4cute5tupleIJNS5_1CILi128EEENS7_ILi64EEENS7_ILi192EEEEEELi192ENS_10bfloat16_tEfNS_4arch4Sm80ELb1ELb0ELb0ELb1ELb0ELb0ELb1ELb1EEENS1_21CollectiveEpilogueFwdINS6_IJS8_SA_S9_EEENS6_IJNS7_ILi1EEESI_SI_EEESC_SE_Li256ELb1ELb1ELb1ELb0EEENS1_36VarlenDynamicPersistentTileSchedulerILi128ELi64ELi256ELi256ELb1ELb1ELb0ELb1ELb1ELb1EEEEEEEEEvNT_6ParamsE,"ax",@progbits
	.align	128
.text._ZN7cutlass13device_kernelIN5flash19enable_sm80_to_sm89INS1_16FlashAttnFwdSm80INS1_25CollectiveMainloopFwdSm80ILi8ELi1ELb0EN4cute5tupleIJNS5_1CILi128EEENS7_ILi64EEENS7_ILi192EEEEEELi192ENS_10bfloat16_tEfNS_4arch4Sm80ELb1ELb0ELb0ELb1ELb0ELb0ELb1ELb1EEENS1_21CollectiveEpilogueFwdINS6_IJS8_SA_S9_EEENS6_IJNS7_ILi1EEESI_SI_EEESC_SE_Li256ELb1ELb1ELb1ELb0EEENS1_36VarlenDynamicPersistentTileSchedulerILi128ELi64ELi256ELi256ELb1ELb1ELb0ELb1ELb1ELb1EEEEEEEEEvNT_6ParamsE:
        .type           _ZN7cutlass13device_kernelIN5flash19enable_sm80_to_sm89INS1_16FlashAttnFwdSm80INS1_25CollectiveMainloopFwdSm80ILi8ELi1ELb0EN4cute5tupleIJNS5_1CILi128EEENS7_ILi64EEENS7_ILi192EEEEEELi192ENS_10bfloat16_tEfNS_4arch4Sm80ELb1ELb0ELb0ELb1ELb0ELb0ELb1ELb1EEENS1_21CollectiveEpilogueFwdINS6_IJS8_SA_S9_EEENS6_IJNS7_ILi1EEESI_SI_EEESC_SE_Li256ELb1ELb1ELb1ELb0EEENS1_36VarlenDynamicPersistentTileSchedulerILi128ELi64ELi256ELi256ELb1ELb1ELb0ELb1ELb1ELb1EEEEEEEEEvNT_6ParamsE,@function
        .size           _ZN7cutlass13device_kernelIN5flash19enable_sm80_to_sm89INS1_16FlashAttnFwdSm80INS1_25CollectiveMainloopFwdSm80ILi8ELi1ELb0EN4cute5tupleIJNS5_1CILi128EEENS7_ILi64EEENS7_ILi192EEEEEELi192ENS_10bfloat16_tEfNS_4arch4Sm80ELb1ELb0ELb0ELb1ELb0ELb0ELb1ELb1EEENS1_21CollectiveEpilogueFwdINS6_IJS8_SA_S9_EEENS6_IJNS7_ILi1EEESI_SI_EEESC_SE_Li256ELb1ELb1ELb1ELb0EEENS1_36VarlenDynamicPersistentTileSchedulerILi128ELi64ELi256ELi256ELb1ELb1ELb0ELb1ELb1ELb1EEEEEEEEEvNT_6ParamsE,(.L_x_25 - _ZN7cutlass13device_kernelIN5flash19enable_sm80_to_sm89INS1_16FlashAttnFwdSm80INS1_25CollectiveMainloopFwdSm80ILi8ELi1ELb0EN4cute5tupleIJNS5_1CILi128EEENS7_ILi64EEENS7_ILi192EEEEEELi192ENS_10bfloat16_tEfNS_4arch4Sm80ELb1ELb0ELb0ELb1ELb0ELb0ELb1ELb1EEENS1_21CollectiveEpilogueFwdINS6_IJS8_SA_S9_EEENS6_IJNS7_ILi1EEESI_SI_EEESC_SE_Li256ELb1ELb1ELb1ELb0EEENS1_36VarlenDynamicPersistentTileSchedulerILi128ELi64ELi256ELi256ELb1ELb1ELb0ELb1ELb1ELb1EEEEEEEEEvNT_6ParamsE)
        .other          _ZN7cutlass13device_kernelIN5flash19enable_sm80_to_sm89INS1_16FlashAttnFwdSm80INS1_25CollectiveMainloopFwdSm80ILi8ELi1ELb0EN4cute5tupleIJNS5_1CILi128EEENS7_ILi64EEENS7_ILi192EEEEEELi192ENS_10bfloat16_tEfNS_4arch4Sm80ELb1ELb0ELb0ELb1ELb0ELb0ELb1ELb1EEENS1_21CollectiveEpilogueFwdINS6_IJS8_SA_S9_EEENS6_IJNS7_ILi1EEESI_SI_EEESC_SE_Li256ELb1ELb1ELb1ELb0EEENS1_36VarlenDynamicPersistentTileSchedulerILi128ELi64ELi256ELi256ELb1ELb1ELb0ELb1ELb1ELb1EEEEEEEEEvNT_6ParamsE,@"STO_CUDA_ENTRY STV_DEFAULT"
_ZN7cutlass13device_kernelIN5flash19enable_sm80_to_sm89INS1_16FlashAttnFwdSm80INS1_25CollectiveMainloopFwdSm80ILi8ELi1ELb0EN4cute5tupleIJNS5_1CILi128EEENS7_ILi64EEENS7_ILi192EEEEEELi192ENS_10bfloat16_tEfNS_4arch4Sm80ELb1ELb0ELb0ELb1ELb0ELb0ELb1ELb1EEENS1_21CollectiveEpilogueFwdINS6_IJS8_SA_S9_EEENS6_IJNS7_ILi1EEESI_SI_EEESC_SE_Li256ELb1ELb1ELb1ELb0EEENS1_36VarlenDynamicPersistentTileSchedulerILi128ELi64ELi256ELi256ELb1ELb1ELb0ELb1ELb1ELb1EEEEEEEEEvNT_6ParamsE:
[----:B------:R-:W-:Y:S01]  /*0000*/  LDC R1, c[0x0][0x28] ;  /* 0x00000a00ff017b82 */ /* 0x000fe20000000800 */
[----:B------:R-:W-:Y:S05]  /*0010*/  EXIT ;  /* 0x000000000000794d */ /* 0x000fea0003800000 */
.L_x_7:
        /* <DEDUP_REMOVED lines=14> */
.L_x_25:


//--------------------- .text._ZN7cutlass13device_kernelIN5flash19enable_sm80_to_sm89INS1_16FlashAttnFwdSm80INS1_25CollectiveMainloopFwdSm80ILi8ELi1ELb0EN4cute5tupleIJNS5_1CILi128EEENS7_ILi64EEENS7_ILi192EEEEEELi192ENS_10bfloat16_tEfNS_4arch4Sm80ELb1ELb0ELb0ELb1ELb0ELb1ELb1ELb1EEENS1_21CollectiveEpilogueFwdINS6_IJS8_SA_S9_EEENS6_IJNS7_ILi1EEESI_SI_EEESC_SE_Li256ELb1ELb1ELb1ELb0EEENS1_36VarlenDynamicPersistentTileSchedulerILi128ELi64ELi256ELi256ELb1ELb1ELb0ELb1ELb1ELb1EEEEEEEEEvNT_6ParamsE --------------------------
	.section	.text._ZN7cutlass13device_kernelIN5flash19enable_sm80_to_sm89INS1_16FlashAttnFwdSm80INS1_25CollectiveMainloopFwdSm80ILi8ELi1ELb0EN4cute5tupleIJNS5_1CILi128EEENS7_ILi64EEENS7_ILi192EEEEEELi192ENS_10bfloat16_tEfNS_4arch4Sm80ELb1ELb0ELb0ELb1ELb0ELb1ELb1ELb1EEENS1_21CollectiveEpilogueFwdINS6_IJS8_SA_S9_EEENS6_IJNS7_ILi1EEESI_SI_EEESC_SE_Li256ELb1ELb1ELb1ELb0EEENS1_36VarlenDynamicPersistentTileSchedulerILi128ELi64ELi256ELi256ELb1ELb1ELb0ELb1ELb1ELb1EEEEEEEEEvNT_6ParamsE,"ax",@progbits
	.align	128
.text._ZN7cutlass13device_kernelIN5flash19enable_sm80_to_sm89INS1_16FlashAttnFwdSm80INS1_25CollectiveMainloopFwdSm80ILi8ELi1ELb0EN4cute5tupleIJNS5_1CILi128EEENS7_ILi64EEENS7_ILi192EEEEEELi192ENS_10bfloat16_tEfNS_4arch4Sm80ELb1ELb0ELb0ELb1ELb0ELb1ELb1ELb1EEENS1_21CollectiveEpilogueFwdINS6_IJS8_SA_S9_EEENS6_IJNS7_ILi1EEESI_SI_EEESC_SE_Li256ELb1ELb1ELb1ELb0EEENS1_36VarlenDynamicPersistentTileSchedulerILi128ELi64ELi256ELi256ELb1ELb1ELb0ELb1ELb1ELb1EEEEEEEEEvNT_6ParamsE:
        .type           _ZN7cutlass13device_kernelIN5flash19enable_sm80_to_sm89INS1_16FlashAttnFwdSm80INS1_25CollectiveMainloopFwdSm80ILi8ELi1ELb0EN4cute5tupleIJNS5_1CILi128EEENS7_ILi64EEENS7_ILi192EEEEEELi192ENS_10bfloat16_tEfNS_4arch4Sm80ELb1ELb0ELb0ELb1ELb0ELb1ELb1ELb1EEENS1_21CollectiveEpilogueFwdINS6_IJS8_SA_S9_EEENS6_IJNS7_ILi1EEESI_SI_EEESC_SE_Li256ELb1ELb1ELb1ELb0EEENS1_36VarlenDynamicPersistentTileSchedulerILi128ELi64ELi256ELi256ELb1ELb1ELb0ELb1ELb1ELb1EEEEEEEEEvNT_6ParamsE,@function
        .size           _ZN7cutlass13device_kernelIN5flash19enable_sm80_to_sm89INS1_16FlashAttnFwdSm80INS1_25CollectiveMainloopFwdSm80ILi8ELi1ELb0EN4cute5tupleIJNS5_1CILi128EEENS7_ILi64EEENS7_ILi192EEEEEELi192ENS_10bfloat16_tEfNS_4arch4Sm80ELb1ELb0ELb0ELb1ELb0ELb1ELb1ELb1EEENS1_21CollectiveEpilogueFwdINS6_IJS8_SA_S9_EEENS6_IJNS7_ILi1EEESI_SI_EEESC_SE_Li256ELb1ELb1ELb1ELb0EEENS1_36VarlenDynamicPersistentTileSchedulerILi128ELi64ELi256ELi256ELb1ELb1ELb0ELb1ELb1ELb1EEEEEEEEEvNT_6ParamsE,(.L_x_26 - _ZN7cutlass13device_kernelIN5flash19enable_sm80_to_sm89INS1_16FlashAttnFwdSm80INS1_25CollectiveMainloopFwdSm80ILi8ELi1ELb0EN4cute5tupleIJNS5_1CILi128EEENS7_ILi64EEENS7_ILi192EEEEEELi192ENS_10bfloat16_tEfNS_4arch4Sm80ELb1ELb0ELb0ELb1ELb0ELb1ELb1ELb1EEENS1_21CollectiveEpilogueFwdINS6_IJS8_SA_S9_EEENS6_IJNS7_ILi1EEESI_SI_EEESC_SE_Li256ELb1ELb1ELb1ELb0EEENS1_36VarlenDynamicPersistentTileSchedulerILi128ELi64ELi256ELi256ELb1ELb1ELb0ELb1ELb1ELb1EEEEEEEEEvNT_6ParamsE)
        .other          _ZN7cutlass13device_kernelIN5flash19enable_sm80_to_sm89INS1_16FlashAttnFwdSm80INS1_25CollectiveMainloopFwdSm80ILi8ELi1ELb0EN4cute5tupleIJNS5_1CILi128EEENS7_ILi64EEENS7_ILi192EEEEEELi192ENS_10bfloat16_tEfNS_4arch4Sm80ELb1ELb0ELb0ELb1ELb0ELb1ELb1ELb1EEENS1_21CollectiveEpilogueFwdINS6_IJS8_SA_S9_EEENS6_IJNS7_ILi1EEESI_SI_EEESC_SE_Li256ELb1ELb1ELb1ELb0EEENS1_36VarlenDynamicPersistentTileSchedulerILi128ELi64ELi256ELi256ELb1ELb1ELb0ELb1ELb1ELb1EEEEEEEEEvNT_6ParamsE,@"STO_CUDA_ENTRY STV_DEFAULT"
_ZN7cutlass13device_kernelIN5flash19enable_sm80_to_sm89INS1_16FlashAttnFwdSm80INS1_25CollectiveMainloopFwdSm80ILi8ELi1ELb0EN4cute5tupleIJNS5_1CILi128EEENS7_ILi64EEENS7_ILi192EEEEEELi192ENS_10bfloat16_tEfNS_4arch4Sm80ELb1ELb0ELb0ELb1ELb0ELb1ELb1ELb1EEENS1_21CollectiveEpilogueFwdINS6_IJS8_SA_S9_EEENS6_IJNS7_ILi1EEESI_SI_EEESC_SE_Li256ELb1ELb1ELb1ELb0EEENS1_36VarlenDynamicPersistentTileSchedulerILi128ELi64ELi256ELi256ELb1ELb1ELb0ELb1ELb1ELb1EEEEEEEEEvNT_6ParamsE:
[----:B------:R-:W-:Y:S01]  /*0000*/  LDC R1, c[0x0][0x28] ;  /* 0x00000a00ff017b82 */ /* 0x000fe20000000800 */
[----:B------:R-:W-:Y:S05]  /*0010*/  EXIT ;  /* 0x000000000000794d */ /* 0x000fea0003800000 */
.L_x_8:
        /* <DEDUP_REMOVED lines=14> */
.L_x_26:


//--------------------- .text._ZN7cutlass13device_kernelIN5flash19enable_sm80_to_sm89INS1_16FlashAttnFwdSm80INS1_25CollectiveMainloopFwdSm80ILi8ELi2ELb1EN4cute5tupleIJNS5_1CILi128EEENS7_ILi96EEENS7_ILi192EEEEEELi192ENS_10bfloat16_tEfNS_4arch4Sm80ELb0ELb0ELb0ELb0ELb0ELb0ELb1ELb1EEENS1_21CollectiveEpilogueFwdINS6_IJS8_SA_S9_EEENS6_IJNS7_ILi1EEESI_SI_EEESC_SE_Li256ELb0ELb1ELb1ELb0EEENS1_19SingleTileSchedulerILb0ELb1ELb1ELi128EEEEEEEEEvNT_6ParamsE --------------------------
	.section	.text._ZN7cutlass13device_kernelIN5flash19enable_sm80_to_sm89INS1_16FlashAttnFwdSm80INS1_25CollectiveMainloopFwdSm80ILi8ELi2ELb1EN4cute5tupleIJNS5_1CILi128EEENS7_ILi96EEENS7_ILi192EEEEEELi192ENS_10bfloat16_tEfNS_4arch4Sm80ELb0ELb0ELb0ELb0ELb0ELb0ELb1ELb1EEENS1_21CollectiveEpilogueFwdINS6_IJS8_SA_S9_EEENS6_IJNS7_ILi1EEESI_SI_EEESC_SE_Li256ELb0ELb1ELb1ELb0EEENS1_19SingleTileSchedulerILb0ELb1ELb1ELi128EEEEEEEEEvNT_6ParamsE,"ax",@progbits
	.align	128
.text._ZN7cutlass13device_kernelIN5flash19enable_sm80_to_sm89INS1_16FlashAttnFwdSm80INS1_25CollectiveMainloopFwdSm80ILi8ELi2ELb1EN4cute5tupleIJNS5_1CILi128EEENS7_ILi96EEENS7_ILi192EEEEEELi192ENS_10bfloat16_tEfNS_4arch4Sm80ELb0ELb0ELb0ELb0ELb0ELb0ELb1ELb1EEENS1_21CollectiveEpilogueFwdINS6_IJS8_SA_S9_EEENS6_IJNS7_ILi1EEESI_SI_EEESC_SE_Li256ELb0ELb1ELb1ELb0EEENS1_19SingleTileSchedulerILb0ELb1ELb1ELi128EEEEEEEEEvNT_6ParamsE:
        .type           _ZN7cutlass13device_kernelIN5flash19enable_sm80_to_sm89INS1_16FlashAttnFwdSm80INS1_25CollectiveMainloopFwdSm80ILi8ELi2ELb1EN4cute5tupleIJNS5_1CILi128EEENS7_ILi96EEENS7_ILi192EEEEEELi192ENS_10bfloat16_tEfNS_4arch4Sm80ELb0ELb0ELb0ELb0ELb0ELb0ELb1ELb1EEENS1_21CollectiveEpilogueFwdINS6_IJS8_SA_S9_EEENS6_IJNS7_ILi1EEESI_SI_EEESC_SE_Li256ELb0ELb1ELb1ELb0EEENS1_19SingleTileSchedulerILb0ELb1ELb1ELi128EEEEEEEEEvNT_6ParamsE,@function
        .size           _ZN7cutlass13device_kernelIN5flash19enable_sm80_to_sm89INS1_16FlashAttnFwdSm80INS1_25CollectiveMainloopFwdSm80ILi8ELi2ELb1EN4cute5tupleIJNS5_1CILi128EEENS7_ILi96EEENS7_ILi192EEEEEELi192ENS_10bfloat16_tEfNS_4arch4Sm80ELb0ELb0ELb0ELb0ELb0ELb0ELb1ELb1EEENS1_21CollectiveEpilogueFwdINS6_IJS8_SA_S9_EEENS6_IJNS7_ILi1EEESI_SI_EEESC_SE_Li256ELb0ELb1ELb1ELb0EEENS1_19SingleTileSchedulerILb0ELb1ELb1ELi128EEEEEEEEEvNT_6ParamsE,(.L_x_27 - _ZN7cutlass13device_kernelIN5flash19enable_sm80_to_sm89INS1_16FlashAttnFwdSm80INS1_25CollectiveMainloopFwdSm80ILi8ELi2ELb1EN4cute5tupleIJNS5_1CILi128EEENS7_ILi96EEENS7_ILi192EEEEEELi192ENS_10bfloat16_tEfNS_4arch4Sm80ELb0ELb0ELb0ELb0ELb0ELb0ELb1ELb1EEENS1_21CollectiveEpilogueFwdINS6_IJS8_SA_S9_EEENS6_IJNS7_ILi1EEESI_SI_EEESC_SE_Li256ELb0ELb1ELb1ELb0EEENS1_19SingleTileSchedulerILb0ELb1ELb1ELi128EEEEEEEEEvNT_6ParamsE)
        .other          _ZN7cutlass13device_kernelIN5flash19enable_sm80_to_sm89INS1_16FlashAttnFwdSm80INS1_25CollectiveMainloopFwdSm80ILi8ELi2ELb1EN4cute5tupleIJNS5_1CILi128EEENS7_ILi96EEENS7_ILi192EEEEEELi192ENS_10bfloat16_tEfNS_4arch4Sm80ELb0ELb0ELb0ELb0ELb0ELb0ELb1ELb1EEENS1_21CollectiveEpilogueFwdINS6_IJS8_SA_S9_EEENS6_IJNS7_ILi1EEESI_SI_EEESC_SE_Li256ELb0ELb1ELb1ELb0EEENS1_19SingleTileSchedulerILb0ELb1ELb1ELi128EEEEEEEEEvNT_6ParamsE,@"STO_CUDA_ENTRY STV_DEFAULT"
_ZN7cutlass13device_kernelIN5flash19enable_sm80_to_sm89INS1_16FlashAttnFwdSm80INS1_25CollectiveMainloopFwdSm80ILi8ELi2ELb1EN4cute5tupleIJNS5_1CILi128EEENS7_ILi96EEENS7_ILi192EEEEEELi192ENS_10bfloat16_tEfNS_4arch4Sm80ELb0ELb0ELb0ELb0ELb0ELb0ELb1ELb1EEENS1_21CollectiveEpilogueFwdINS6_IJS8_SA_S9_EEENS6_IJNS7_ILi1EEESI_SI_EEESC_SE_Li256ELb0ELb1ELb1ELb0EEENS1_19SingleTileSchedulerILb0ELb1ELb1ELi128EEEEEEEEEvNT_6ParamsE:
[----:B------:R-:W-:Y:S01]  /*0000*/  LDC R1, c[0x0][0x28] ;  /* 0x00000a00ff017b82 */ /* 0x000fe20000000800 */
[----:B------:R-:W-:Y:S05]  /*0010*/  EXIT ;  /* 0x000000000000794d */ /* 0x000fea0003800000 */
.L_x_9:
        /* <DEDUP_REMOVED lines=14> */
.L_x_27:


//--------------------- .text._ZN7cutlass13device_kernelIN5flash19enable_sm80_to_sm89INS1_16FlashAttnFwdSm80INS1_25CollectiveMainloopFwdSm80ILi8ELi2ELb0EN4cute5tupleIJNS5_1CILi128EEENS7_ILi64EEENS7_ILi192EEEEEELi192ENS_10bfloat16_tEfNS_4arch4Sm80ELb0ELb0ELb0ELb1ELb0ELb0ELb1ELb1EEENS1_21CollectiveEpilogueFwdINS6_IJS8_SA_S9_EEENS6_IJNS7_ILi1EEESI_SI_EEESC_SE_Li256ELb1ELb1ELb1ELb0EEENS1_36VarlenDynamicPersistentTileSchedulerILi128ELi64ELi256ELi256ELb1ELb1ELb0ELb0ELb1ELb1EEEEEEEEEvNT_6ParamsE --------------------------
	.section	.text._ZN7cutlass13device_kernelIN5flash19enable_sm80_to_sm89INS1_16FlashAttnFwdSm80INS1_25CollectiveMainloopFwdSm80ILi8ELi2ELb0EN4cute5tupleIJNS5_1CILi128EEENS7_ILi64EEENS7_ILi192EEEEEELi192ENS_10bfloat16_tEfNS_4arch4Sm80ELb0ELb0ELb0ELb1ELb0ELb0ELb1ELb1EEENS1_21CollectiveEpilogueFwdINS6_IJS8_SA_S9_EEENS6_IJNS7_ILi1EEESI_SI_EEESC_SE_Li256ELb1ELb1ELb1ELb0EEENS1_36VarlenDynamicPersistentTileSchedulerILi128ELi64ELi256ELi256ELb1ELb1ELb0ELb0ELb1ELb1EEEEEEEEEvNT_6ParamsE,"ax",@progbits
	.align	128
.text._ZN7cutlass13device_kernelIN5flash19enable_sm80_to_sm89INS1_16FlashAttnFwdSm80INS1_25CollectiveMainloopFwdSm80ILi8ELi2ELb0EN4cute5tupleIJNS5_1CILi128EEENS7_ILi64EEENS7_ILi192EEEEEELi192ENS_10bfloat16_tEfNS_4arch4Sm80ELb0ELb0ELb0ELb1ELb0ELb0ELb1ELb1EEENS1_21CollectiveEpilogueFwdINS6_IJS8_SA_S9_EEENS6_IJNS7_ILi1EEESI_SI_EEESC_SE_Li256ELb1ELb1ELb1ELb0EEENS1_36VarlenDynamicPersistentTileSchedulerILi128ELi64ELi256ELi256ELb1ELb1ELb0ELb0ELb1ELb1EEEEEEEEEvNT_6ParamsE:
        .type           _ZN7cutlass13device_kernelIN5flash19enable_sm80_to_sm89INS1_16FlashAttnFwdSm80INS1_25CollectiveMainloopFwdSm80ILi8ELi2ELb0EN4cute5tupleIJNS5_1CILi128EEENS7_ILi64EEENS7_ILi192EEEEEELi192ENS_10bfloat16_tEfNS_4arch4Sm80ELb0ELb0ELb0ELb1ELb0ELb0ELb1ELb1EEENS1_21CollectiveEpilogueFwdINS6_IJS8_SA_S9_EEENS6_IJNS7_ILi1EEESI_SI_EEESC_SE_Li256ELb1ELb1ELb1ELb0EEENS1_36VarlenDynamicPersistentTileSchedulerILi128ELi64ELi256ELi256ELb1ELb1ELb0ELb0ELb1ELb1EEEEEEEEEvNT_6ParamsE,@function
        .size           _ZN7cutlass13device_kernelIN5flash19enable_sm80_to_sm89INS1_16FlashAttnFwdSm80INS1_25CollectiveMainloopFwdSm80ILi8ELi2ELb0EN4cute5tupleIJNS5_1CILi128EEENS7_ILi64EEENS7_ILi192EEEEEELi192ENS_10bfloat16_tEfNS_4arch4Sm80ELb0ELb0ELb0ELb1ELb0ELb0ELb1ELb1EEENS1_21CollectiveEpilogueFwdINS6_IJS8_SA_S9_EEENS6_IJNS7_ILi1EEESI_SI_EEESC_SE_Li256ELb1ELb1ELb1ELb0EEENS1_36VarlenDynamicPersistentTileSchedulerILi128ELi64ELi256ELi256ELb1ELb1ELb0ELb0ELb1ELb1EEEEEEEEEvNT_6ParamsE,(.L_x_28 - _ZN7cutlass13device_kernelIN5flash19enable_sm80_to_sm89INS1_16FlashAttnFwdSm80INS1_25CollectiveMainloopFwdSm80ILi8ELi2ELb0EN4cute5tupleIJNS5_1CILi128EEENS7_ILi64EEENS7_ILi192EEEEEELi192ENS_10bfloat16_tEfNS_4arch4Sm80ELb0ELb0ELb0ELb1ELb0ELb0ELb1ELb1EEENS1_21CollectiveEpilogueFwdINS6_IJS8_SA_S9_EEENS6_IJNS7_ILi1EEESI_SI_EEESC_SE_Li256ELb1ELb1ELb1ELb0EEENS1_36VarlenDynamicPersistentTileSchedulerILi128ELi64ELi256ELi256ELb1ELb1ELb0ELb0ELb1ELb1EEEEEEEEEvNT_6ParamsE)
        .other          _ZN7cutlass13device_kernelIN5flash19enable_sm80_to_sm89INS1_16FlashAttnFwdSm80INS1_25CollectiveMainloopFwdSm80ILi8ELi2ELb0EN4cute5tupleIJNS5_1CILi128EEENS7_ILi64EEENS7_ILi192EEEEEELi192ENS_10bfloat16_tEfNS_4arch4Sm80ELb0ELb0ELb0ELb1ELb0ELb0ELb1ELb1EEENS1_21CollectiveEpilogueFwdINS6_IJS8_SA_S9_EEENS6_IJNS7_ILi1EEESI_SI_EEESC_SE_Li256ELb1ELb1ELb1ELb0EEENS1_36VarlenDynamicPersistentTileSchedulerILi128ELi64ELi256ELi256ELb1ELb1ELb0ELb0ELb1ELb1EEEEEEEEEvNT_6ParamsE,@"STO_CUDA_ENTRY STV_DEFAULT"
_ZN7cutlass13device_kernelIN5flash19enable_sm80_to_sm89INS1_16FlashAttnFwdSm80INS1_25CollectiveMainloopFwdSm80ILi8ELi2ELb0EN4cute5tupleIJNS5_1CILi128EEENS7_ILi64EEENS7_ILi192EEEEEELi192ENS_10bfloat16_tEfNS_4arch4Sm80ELb0ELb0ELb0ELb1ELb0ELb0ELb1ELb1EEENS1_21CollectiveEpilogueFwdINS6_IJS8_SA_S9_EEENS6_IJNS7_ILi1EEESI_SI_EEESC_SE_Li256ELb1ELb1ELb1ELb0EEENS1_36VarlenDynamicPersistentTileSchedulerILi128ELi64ELi256ELi256ELb1ELb1ELb0ELb0ELb1ELb1EEEEEEEEEvNT_6ParamsE:
[----:B------:R-:W-:Y:S01]  /*0000*/  LDC R1, c[0x0][0x28] ;  /* 0x00000a00ff017b82 */ /* 0x000fe20000000800 */
[----:B------:R-:W-:Y:S05]  /*0010*/  EXIT ;  /* 0x000000000000794d */ /* 0x000fea0003800000 */
.L_x_10:
        /* <DEDUP_REMOVED lines=14> */
.L_x_28:


//--------------------- .text._ZN7cutlass13device_kernelIN5flash19enable_sm80_to_sm89INS1_16FlashAttnFwdSm80INS1_25CollectiveMainloopFwdSm80ILi8ELi2ELb0EN4cute5tupleIJNS5_1CILi128EEENS7_ILi64EEENS7_ILi192EEEEEELi192ENS_10bfloat16_tEfNS_4arch4Sm80ELb0ELb0ELb0ELb1ELb0ELb1ELb1ELb1EEENS1_21CollectiveEpilogueFwdINS6_IJS8_SA_S9_EEENS6_IJNS7_ILi1EEESI_SI_EEESC_SE_Li256ELb1ELb1ELb1ELb0EEENS1_36VarlenDynamicPersistentTileSchedulerILi128ELi64ELi256ELi256ELb1ELb1ELb0ELb0ELb1ELb1EEEEEEEEEvNT_6ParamsE --------------------------
	.section	.text._ZN7cutlass13device_kernelIN5flash19enable_sm80_to_sm89INS1_16FlashAttnFwdSm80INS1_25CollectiveMainloopFwdSm80ILi8ELi2ELb0EN4cute5tupleIJNS5_1CILi128EEENS7_ILi64EEENS7_ILi192EEEEEELi192ENS_10bfloat16_tEfNS_4arch4Sm80ELb0ELb0ELb0ELb1ELb0ELb1ELb1ELb1EEENS1_21CollectiveEpilogueFwdINS6_IJS8_SA_S9_EEENS6_IJNS7_ILi1EEESI_SI_EEESC_SE_Li256ELb1ELb1ELb1ELb0EEENS1_36VarlenDynamicPersistentTileSchedulerILi128ELi64ELi256ELi256ELb1ELb1ELb0ELb0ELb1ELb1EEEEEEEEEvNT_6ParamsE,"ax",@progbits
	.align	128
.text._ZN7cutlass13device_kernelIN5flash19enable_sm80_to_sm89INS1_16FlashAttnFwdSm80INS1_25CollectiveMainloopFwdSm80ILi8ELi2ELb0EN4cute5tupleIJNS5_1CILi128EEENS7_ILi64EEENS7_ILi192EEEEEELi192ENS_10bfloat16_tEfNS_4arch4Sm80ELb0ELb0ELb0ELb1ELb0ELb1ELb1ELb1EEENS1_21CollectiveEpilogueFwdINS6_IJS8_SA_S9_EEENS6_IJNS7_ILi1EEESI_SI_EEESC_SE_Li256ELb1ELb1ELb1ELb0EEENS1_36VarlenDynamicPersistentTileSchedulerILi128ELi64ELi256ELi256ELb1ELb1ELb0ELb0ELb1ELb1EEEEEEEEEvNT_6ParamsE:
        .type           _ZN7cutlass13device_kernelIN5flash19enable_sm80_to_sm89INS1_16FlashAttnFwdSm80INS1_25CollectiveMainloopFwdSm80ILi8ELi2ELb0EN4cute5tupleIJNS5_1CILi128EEENS7_ILi64EEENS7_ILi192EEEEEELi192ENS_10bfloat16_tEfNS_4arch4Sm80ELb0ELb0ELb0ELb1ELb0ELb1ELb1ELb1EEENS1_21CollectiveEpilogueFwdINS6_IJS8_SA_S9_EEENS6_IJNS7_ILi1EEESI_SI_EEESC_SE_Li256ELb1ELb1ELb1ELb0EEENS1_36VarlenDynamicPersistentTileSchedulerILi128ELi64ELi256ELi256ELb1ELb1ELb0ELb0ELb1ELb1EEEEEEEEEvNT_6ParamsE,@function
        .size           _ZN7cutlass13device_kernelIN5flash19enable_sm80_to_sm89INS1_16FlashAttnFwdSm80INS1_25CollectiveMainloopFwdSm80ILi8ELi2ELb0EN4cute5tupleIJNS5_1CILi128EEENS7_ILi64EEENS7_ILi192EEEEEELi192ENS_10bfloat16_tEfNS_4arch4Sm80ELb0ELb0ELb0ELb1ELb0ELb1ELb1ELb1EEENS1_21CollectiveEpilogueFwdINS6_IJS8_SA_S9_EEENS6_IJNS7_ILi1EEESI_SI_EEESC_SE_Li256ELb1ELb1ELb1ELb0EEENS1_36VarlenDynamicPersistentTileSchedulerILi128ELi64ELi256ELi256ELb1ELb1ELb0ELb0ELb1ELb1EEEEEEEEEvNT_6ParamsE,(.L_x_29 - _ZN7cutlass13device_kernelIN5flash19enable_sm80_to_sm89INS1_16FlashAttnFwdSm80INS1_25CollectiveMainloopFwdSm80ILi8ELi2ELb0EN4cute5tupleIJNS5_1CILi128EEENS7_ILi64EEENS7_ILi192EEEEEELi192ENS_10bfloat16_tEfNS_4arch4Sm80ELb0ELb0ELb0ELb1ELb0ELb1ELb1ELb1EEENS1_21CollectiveEpilogueFwdINS6_IJS8_SA_S9_EEENS6_IJNS7_ILi1EEESI_SI_EEESC_SE_Li256ELb1ELb1ELb1ELb0EEENS1_36VarlenDynamicPersistentTileSchedulerILi128ELi64ELi256ELi256ELb1ELb1ELb0ELb0ELb1ELb1EEEEEEEEEvNT_6ParamsE)
        .other          _ZN7cutlass13device_kernelIN5flash19enable_sm80_to_sm89INS1_16FlashAttnFwdSm80INS1_25CollectiveMainloopFwdSm80ILi8ELi2ELb0EN4cute5tupleIJNS5_1CILi128EEENS7_ILi64EEENS7_ILi192EEEEEELi192ENS_10bfloat16_tEfNS_4arch4Sm80ELb0ELb0ELb0ELb1ELb0ELb1ELb1ELb1EEENS1_21CollectiveEpilogueFwdINS6_IJS8_SA_S9_EEENS6_IJNS7_ILi1EEESI_SI_EEESC_SE_Li256ELb1ELb1ELb1ELb0EEENS1_36VarlenDynamicPersistentTileSchedulerILi128ELi64ELi256ELi256ELb1ELb1ELb0ELb0ELb1ELb1EEEEEEEEEvNT_6ParamsE,@"STO_CUDA_ENTRY STV_DEFAULT"
_ZN7cutlass13device_kernelIN5flash19enable_sm80_to_sm89INS1_16FlashAttnFwdSm80INS1_25CollectiveMainloopFwdSm80ILi8ELi2ELb0EN4cute5tupleIJNS5_1CILi128EEENS7_ILi64EEENS7_ILi192EEEEEELi192ENS_10bfloat16_tEfNS_4arch4Sm80ELb0ELb0ELb0ELb1ELb0ELb1ELb1ELb1EEENS1_21CollectiveEpilogueFwdINS6_IJS8_SA_S9_EEENS6_IJNS7_ILi1EEESI_SI_EEESC_SE_Li256ELb1ELb1ELb1ELb0EEENS1_36VarlenDynamicPersistentTileSchedulerILi128ELi64ELi256ELi256ELb1ELb1ELb0ELb0ELb1ELb1EEEEEEEEEvNT_6ParamsE:
[----:B------:R-:W-:Y:S01]  /*0000*/  LDC R1, c[0x0][0x28] ;  /* 0x00000a00ff017b82 */ /* 0x000fe20000000800 */
[----:B------:R-:W-:Y:S05]  /*0010*/  EXIT ;  /* 0x000000000000794d */ /* 0x000fea0003800000 */
.L_x_11:
        /* <DEDUP_REMOVED lines=14> */
.L_x_29:


//--------------------- .text._ZN7cutlass13device_kernelIN5flash19enable_sm80_to_sm89INS1_16FlashAttnFwdSm80INS1_25CollectiveMainloopFwdSm80ILi8ELi2ELb0EN4cute5tupleIJNS5_1CILi128EEENS7_ILi64EEENS7_ILi192EEEEEELi192ENS_10bfloat16_tEfNS_4arch4Sm80ELb0ELb1ELb0ELb0ELb0ELb0ELb1ELb1EEENS1_21CollectiveEpilogueFwdINS6_IJS8_SA_S9_EEENS6_IJNS7_ILi1EEESI_SI_EEESC_SE_Li256ELb0ELb1ELb1ELb0EEENS1_19SingleTileSchedulerILb0ELb1ELb1ELi128EEEEEEEEEvNT_6ParamsE --------------------------
	.section	.text._ZN7cutlass13device_kernelIN5flash19enable_sm80_to_sm89INS1_16FlashAttnFwdSm80INS1_25CollectiveMainloopFwdSm80ILi8ELi2ELb0EN4cute5tupleIJNS5_1CILi128EEENS7_ILi64EEENS7_ILi192EEEEEELi192ENS_10bfloat16_tEfNS_4arch4Sm80ELb0ELb1ELb0ELb0ELb0ELb0ELb1ELb1EEENS1_21CollectiveEpilogueFwdINS6_IJS8_SA_S9_EEENS6_IJNS7_ILi1EEESI_SI_EEESC_SE_Li256ELb0ELb1ELb1ELb0EEENS1_19SingleTileSchedulerILb0ELb1ELb1ELi128EEEEEEEEEvNT_6ParamsE,"ax",@progbits
	.align	128
.text._ZN7cutlass13device_kernelIN5flash19enable_sm80_to_sm89INS1_16FlashAttnFwdSm80INS1_25CollectiveMainloopFwdSm80ILi8ELi2ELb0EN4cute5tupleIJNS5_1CILi128EEENS7_ILi64EEENS7_ILi192EEEEEELi192ENS_10bfloat16_tEfNS_4arch4Sm80ELb0ELb1ELb0ELb0ELb0ELb0ELb1ELb1EEENS1_21CollectiveEpilogueFwdINS6_IJS8_SA_S9_EEENS6_IJNS7_ILi1EEESI_SI_EEESC_SE_Li256ELb0ELb1ELb1ELb0EEENS1_19SingleTileSchedulerILb0ELb1ELb1ELi128EEEEEEEEEvNT_6ParamsE:
        .type           _ZN7cutlass13device_kernelIN5flash19enable_sm80_to_sm89INS1_16FlashAttnFwdSm80INS1_25CollectiveMainloopFwdSm80ILi8ELi2ELb0EN4cute5tupleIJNS5_1CILi128EEENS7_ILi64EEENS7_ILi192EEEEEELi192ENS_10bfloat16_tEfNS_4arch4Sm80ELb0ELb1ELb0ELb0ELb0ELb0ELb1ELb1EEENS1_21CollectiveEpilogueFwdINS6_IJS8_SA_S9_EEENS6_IJNS7_ILi1EEESI_SI_EEESC_SE_Li256ELb0ELb1ELb1ELb0EEENS1_19SingleTileSchedulerILb0ELb1ELb1ELi128EEEEEEEEEvNT_6ParamsE,@function
        .size           _ZN7cutlass13device_kernelIN5flash19enable_sm80_to_sm89INS1_16FlashAttnFwdSm80INS1_25CollectiveMainloopFwdSm80ILi8ELi2ELb0EN4cute5tupleIJNS5_1CILi128EEENS7_ILi64EEENS7_ILi192EEEEEELi192ENS_10bfloat16_tEfNS_4arch4Sm80ELb0ELb1ELb0ELb0ELb0ELb0ELb1ELb1EEENS1_21CollectiveEpilogueFwdINS6_IJS8_SA_S9_EEENS6_IJNS7_ILi1EEESI_SI_EEESC_SE_Li256ELb0ELb1ELb1ELb0EEENS1_19SingleTileSchedulerILb0ELb1ELb1ELi128EEEEEEEEEvNT_6ParamsE,(.L_x_30 - _ZN7cutlass13device_kernelIN5flash19enable_sm80_to_sm89INS1_16FlashAttnFwdSm80INS1_25CollectiveMainloopFwdSm80ILi8ELi2ELb0EN4cute5tupleIJNS5_1CILi128EEENS7_ILi64EEENS7_ILi192EEEEEELi192ENS_10bfloat16_tEfNS_4arch4Sm80ELb0ELb1ELb0ELb0ELb0ELb0ELb1ELb1EEENS1_21CollectiveEpilogueFwdINS6_IJS8_SA_S9_EEENS6_IJNS7_ILi1EEESI_SI_EEESC_SE_Li256ELb0ELb1ELb1ELb0EEENS1_19SingleTileSchedulerILb0ELb1ELb1ELi128EEEEEEEEEvNT_6ParamsE)
        .other          _ZN7cutlass13device_kernelIN5flash19enable_sm80_to_sm89INS1_16FlashAttnFwdSm80INS1_25CollectiveMainloopFwdSm80ILi8ELi2ELb0EN4cute5tupleIJNS5_1CILi128EEENS7_ILi64EEENS7_ILi192EEEEEELi192ENS_10bfloat16_tEfNS_4arch4Sm80ELb0ELb1ELb0ELb0ELb0ELb0ELb1ELb1EEENS1_21CollectiveEpilogueFwdINS6_IJS8_SA_S9_EEENS6_IJNS7_ILi1EEESI_SI_EEESC_SE_Li256ELb0ELb1ELb1ELb0EEENS1_19SingleTileSchedulerILb0ELb1ELb1ELi128EEEEEEEEEvNT_6ParamsE,@"STO_CUDA_ENTRY STV_DEFAULT"
_ZN7cutlass13device_kernelIN5flash19enable_sm80_to_sm89INS1_16FlashAttnFwdSm80INS1_25CollectiveMainloopFwdSm80ILi8ELi2ELb0EN4cute5tupleIJNS5_1CILi128EEENS7_ILi64EEENS7_ILi192EEEEEELi192ENS_10bfloat16_tEfNS_4arch4Sm80ELb0ELb1ELb0ELb0ELb0ELb0ELb1ELb1EEENS1_21CollectiveEpilogueFwdINS6_IJS8_SA_S9_EEENS6_IJNS7_ILi1EEESI_SI_EEESC_SE_Li256ELb0ELb1ELb1ELb0EEENS1_19SingleTileSchedulerILb0ELb1ELb1ELi128EEEEEEEEEvNT_6ParamsE:
[----:B------:R-:W-:Y:S01]  /*0000*/  LDC R1, c[0x0][0x28] ;  /* 0x00000a00ff017b82 */ /* 0x000fe20000000800 */
[----:B------:R-:W-:Y:S05]  /*0010*/  EXIT ;  /* 0x000000000000794d */ /* 0x000fea0003800000 */
.L_x_12:
        /* <DEDUP_REMOVED lines=14> */
.L_x_30:


//--------------------- .text._ZN7cutlass13device_kernelIN5flash19enable_sm80_to_sm89INS1_16FlashAttnFwdSm80INS1_25CollectiveMainloopFwdSm80ILi8ELi2ELb0EN4cute5tupleIJNS5_1CILi128EEENS7_ILi64EEENS7_ILi192EEEEEELi192ENS_10bfloat16_tEfNS_4arch4Sm80ELb0ELb1ELb0ELb1ELb0ELb0ELb1ELb1EEENS1_21CollectiveEpilogueFwdINS6_IJS8_SA_S9_EEENS6_IJNS7_ILi1EEESI_SI_EEESC_SE_Li256ELb1ELb1ELb1ELb0EEENS1_36VarlenDynamicPersistentTileSchedulerILi128ELi64ELi256ELi256ELb1ELb1ELb0ELb1ELb0ELb1EEEEEEEEEvNT_6ParamsE --------------------------
	.section	.text._ZN7cutlass13device_kernelIN5flash19enable_sm80_to_sm89INS1_16FlashAttnFwdSm80INS1_25CollectiveMainloopFwdSm80ILi8ELi2ELb0EN4cute5tupleIJNS5_1CILi128EEENS7_ILi64EEENS7_ILi192EEEEEELi192ENS_10bfloat16_tEfNS_4arch4Sm80ELb0ELb1ELb0ELb1ELb0ELb0ELb1ELb1EEENS1_21CollectiveEpilogueFwdINS6_IJS8_SA_S9_EEENS6_IJNS7_ILi1EEESI_SI_EEESC_SE_Li256ELb1ELb1ELb1ELb0EEENS1_36VarlenDynamicPersistentTileSchedulerILi128ELi64ELi256ELi256ELb1ELb1ELb0ELb1ELb0ELb1EEEEEEEEEvNT_6ParamsE,"ax",@progbits
	.align	128
.text._ZN7cutlass13device_kernelIN5flash19enable_sm80_to_sm89INS1_16FlashAttnFwdSm80INS1_25CollectiveMainloopFwdSm80ILi8ELi2ELb0EN4cute5tupleIJNS5_1CILi128EEENS7_ILi64EEENS7_ILi192EEEEEELi192ENS_10bfloat16_tEfNS_4arch4Sm80ELb0ELb1ELb0ELb1ELb0ELb0ELb1ELb1EEENS1_21CollectiveEpilogueFwdINS6_IJS8_SA_S9_EEENS6_IJNS7_ILi1EEESI_SI_EEESC_SE_Li256ELb1ELb1ELb1ELb0EEENS1_36VarlenDynamicPersistentTileSchedulerILi128ELi64ELi256ELi256ELb1ELb1ELb0ELb1ELb0ELb1EEEEEEEEEvNT_6ParamsE:
        .type           _ZN7cutlass13device_kernelIN5flash19enable_sm80_to_sm89INS1_16FlashAttnFwdSm80INS1_25CollectiveMainloopFwdSm80ILi8ELi2ELb0EN4cute5tupleIJNS5_1CILi128EEENS7_ILi64EEENS7_ILi192EEEEEELi192ENS_10bfloat16_tEfNS_4arch4Sm80ELb0ELb1ELb0ELb1ELb0ELb0ELb1ELb1EEENS1_21CollectiveEpilogueFwdINS6_IJS8_SA_S9_EEENS6_IJNS7_ILi1EEESI_SI_EEESC_SE_Li256ELb1ELb1ELb1ELb0EEENS1_36VarlenDynamicPersistentTileSchedulerILi128ELi64ELi256ELi256ELb1ELb1ELb0ELb1ELb0ELb1EEEEEEEEEvNT_6ParamsE,@function
        .size           _ZN7cutlass13device_kernelIN5flash19enable_sm80_to_sm89INS1_16FlashAttnFwdSm80INS1_25CollectiveMainloopFwdSm80ILi8ELi2ELb0EN4cute5tupleIJNS5_1CILi128EEENS7_ILi64EEENS7_ILi192EEEEEELi192ENS_10bfloat16_tEfNS_4arch4Sm80ELb0ELb1ELb0ELb1ELb0ELb0ELb1ELb1EEENS1_21CollectiveEpilogueFwdINS6_IJS8_SA_S9_EEENS6_IJNS7_ILi1EEESI_SI_EEESC_SE_Li256ELb1ELb1ELb1ELb0EEENS1_36VarlenDynamicPersistentTileSchedulerILi128ELi64ELi256ELi256ELb1ELb1ELb0ELb1ELb0ELb1EEEEEEEEEvNT_6ParamsE,(.L_x_31 - _ZN7cutlass13device_kernelIN5flash19enable_sm80_to_sm89INS1_16FlashAttnFwdSm80INS1_25CollectiveMainloopFwdSm80ILi8ELi2ELb0EN4cute5tupleIJNS5_1CILi128EEENS7_ILi64EEENS7_ILi192EEEEEELi192ENS_10bfloat16_tEfNS_4arch4Sm80ELb0ELb1ELb0ELb1ELb0ELb0ELb1ELb1EEENS1_21CollectiveEpilogueFwdINS6_IJS8_SA_S9_EEENS6_IJNS7_ILi1EEESI_SI_EEESC_SE_Li256ELb1ELb1ELb1ELb0EEENS1_36VarlenDynamicPersistentTileSchedulerILi128ELi64ELi256ELi256ELb1ELb1ELb0ELb1ELb0ELb1EEEEEEEEEvNT_6ParamsE)
        .other          _ZN7cutlass13device_kernelIN5flash19enable_sm80_to_sm89INS1_16FlashAttnFwdSm80INS1_25CollectiveMainloopFwdSm80ILi8ELi2ELb0EN4cute5tupleIJNS5_1CILi128EEENS7_ILi64EEENS7_ILi192EEEEEELi192ENS_10bfloat16_tEfNS_4arch4Sm80ELb0ELb1ELb0ELb1ELb0ELb0ELb1ELb1EEENS1_21CollectiveEpilogueFwdINS6_IJS8_SA_S9_EEENS6_IJNS7_ILi1EEESI_SI_EEESC_SE_Li256ELb1ELb1ELb1ELb0EEENS1_36VarlenDynamicPersistentTileSchedulerILi128ELi64ELi256ELi256ELb1ELb1ELb0ELb1ELb0ELb1EEEEEEEEEvNT_6ParamsE,@"STO_CUDA_ENTRY STV_DEFAULT"
_ZN7cutlass13device_kernelIN5flash19enable_sm80_to_sm89INS1_16FlashAttnFwdSm80INS1_25CollectiveMainloopFwdSm80ILi8ELi2ELb0EN4cute5tupleIJNS5_1CILi128EEENS7_ILi64EEENS7_ILi192EEEEEELi192ENS_10bfloat16_tEfNS_4arch4Sm80ELb0ELb1ELb0ELb1ELb0ELb0ELb1ELb1EEENS1_21CollectiveEpilogueFwdINS6_IJS8_SA_S9_EEENS6_IJNS7_ILi1EEESI_SI_EEESC_SE_Li256ELb1ELb1ELb1ELb0EEENS1_36VarlenDynamicPersistentTileSchedulerILi128ELi64ELi256ELi256ELb1ELb1ELb0ELb1ELb0ELb1EEEEEEEEEvNT_6ParamsE:
[----:B------:R-:W-:Y:S01]  /*0000*/  LDC R1, c[0x0][0x28] ;  /* 0x00000a00ff017b82 */ /* 0x000fe20000000800 */
[----:B------:R-:W-:Y:S05]  /*0010*/  EXIT ;  /* 0x000000000000794d */ /* 0x000fea0003800000 */
.L_x_13:
        /* <DEDUP_REMOVED lines=14> */
.L_x_31:


//--------------------- .text._ZN7cutlass13device_kernelIN5flash19enable_sm80_to_sm89INS1_16FlashAttnFwdSm80INS1_25CollectiveMainloopFwdSm80ILi8ELi2ELb0EN4cute5tupleIJNS5_1CILi128EEENS7_ILi64EEENS7_ILi192EEEEEELi192ENS_10bfloat16_tEfNS_4arch4Sm80ELb0ELb1ELb0ELb1ELb0ELb1ELb1ELb1EEENS1_21CollectiveEpilogueFwdINS6_IJS8_SA_S9_EEENS6_IJNS7_ILi1EEESI_SI_EEESC_SE_Li256ELb1ELb1ELb1ELb0EEENS1_36VarlenDynamicPersistentTileSchedulerILi128ELi64ELi256ELi256ELb1ELb1ELb0ELb1ELb0ELb1EEEEEEEEEvNT_6ParamsE --------------------------
	.section	.text._ZN7cutlass13device_kernelIN5flash19enable_sm80_to_sm89INS1_16FlashAttnFwdSm80INS1_25CollectiveMainloopFwdSm80ILi8ELi2ELb0EN4cute5tupleIJNS5_1CILi128EEENS7_ILi64EEENS7_ILi192EEEEEELi192ENS_10bfloat16_tEfNS_4arch4Sm80ELb0ELb1ELb0ELb1ELb0ELb1ELb1ELb1EEENS1_21CollectiveEpilogueFwdINS6_IJS8_SA_S9_EEENS6_IJNS7_ILi1EEESI_SI_EEESC_SE_Li256ELb1ELb1ELb1ELb0EEENS1_36VarlenDynamicPersistentTileSchedulerILi128ELi64ELi256ELi256ELb1ELb1ELb0ELb1ELb0ELb1EEEEEEEEEvNT_6ParamsE,"ax",@progbits
	.align	128
.text._ZN7cutlass13device_kernelIN5flash19enable_sm80_to_sm89INS1_16FlashAttnFwdSm80INS1_25CollectiveMainloopFwdSm80ILi8ELi2ELb0EN4cute5tupleIJNS5_1CILi128EEENS7_ILi64EEENS7_ILi192EEEEEELi192ENS_10bfloat16_tEfNS_4arch4Sm80ELb0ELb1ELb0ELb1ELb0ELb1ELb1ELb1EEENS1_21CollectiveEpilogueFwdINS6_IJS8_SA_S9_EEENS6_IJNS7_ILi1EEESI_SI_EEESC_SE_Li256ELb1ELb1ELb1ELb0EEENS1_36VarlenDynamicPersistentTileSchedulerILi128ELi64ELi256ELi256ELb1ELb1ELb0ELb1ELb0ELb1EEEEEEEEEvNT_6ParamsE:
        .type           _ZN7cutlass13device_kernelIN5flash19enable_sm80_to_sm89INS1_16FlashAttnFwdSm80INS1_25CollectiveMainloopFwdSm80ILi8ELi2ELb0EN4cute5tupleIJNS5_1CILi128EEENS7_ILi64EEENS7_ILi192EEEEEELi192ENS_10bfloat16_tEfNS_4arch4Sm80ELb0ELb1ELb0ELb1ELb0ELb1ELb1ELb1EEENS1_21CollectiveEpilogueFwdINS6_IJS8_SA_S9_EEENS6_IJNS7_ILi1EEESI_SI_EEESC_SE_Li256ELb1ELb1ELb1ELb0EEENS1_36VarlenDynamicPersistentTileSchedulerILi128ELi64ELi256ELi256ELb1ELb1ELb0ELb1ELb0ELb1EEEEEEEEEvNT_6ParamsE,@function
        .size           _ZN7cutlass13device_kernelIN5flash19enable_sm80_to_sm89INS1_16FlashAttnFwdSm80INS1_25CollectiveMainloopFwdSm80ILi8ELi2ELb0EN4cute5tupleIJNS5_1CILi128EEENS7_ILi64EEENS7_ILi192EEEEEELi192ENS_10bfloat16_tEfNS_4arch4Sm80ELb0ELb1ELb0ELb1ELb0ELb1ELb1ELb1EEENS1_21CollectiveEpilogueFwdINS6_IJS8_SA_S9_EEENS6_IJNS7_ILi1EEESI_SI_EEESC_SE_Li256ELb1ELb1ELb1ELb0EEENS1_36VarlenDynamicPersistentTileSchedulerILi128ELi64ELi256ELi256ELb1ELb1ELb0ELb1ELb0ELb1EEEEEEEEEvNT_6ParamsE,(.L_x_32 - _ZN7cutlass13device_kernelIN5flash19enable_sm80_to_sm89INS1_16FlashAttnFwdSm80INS1_25CollectiveMainloopFwdSm80ILi8ELi2ELb0EN4cute5tupleIJNS5_1CILi128EEENS7_ILi64EEENS7_ILi192EEEEEELi192ENS_10bfloat16_tEfNS_4arch4Sm80ELb0ELb1ELb0ELb1ELb0ELb1ELb1ELb1EEENS1_21CollectiveEpilogueFwdINS6_IJS8_SA_S9_EEENS6_IJNS7_ILi1EEESI_SI_EEESC_SE_Li256ELb1ELb1ELb1ELb0EEENS1_36VarlenDynamicPersistentTileSchedulerILi128ELi64ELi256ELi256ELb1ELb1ELb0ELb1ELb0ELb1EEEEEEEEEvNT_6ParamsE)
        .other          _ZN7cutlass13device_kernelIN5flash19enable_sm80_to_sm89INS1_16FlashAttnFwdSm80INS1_25CollectiveMainloopFwdSm80ILi8ELi2ELb0EN4cute5tupleIJNS5_1CILi128EEENS7_ILi64EEENS7_ILi192EEEEEELi192ENS_10bfloat16_tEfNS_4arch4Sm80ELb0ELb1ELb0ELb1ELb0ELb1ELb1ELb1EEENS1_21CollectiveEpilogueFwdINS6_IJS8_SA_S9_EEENS6_IJNS7_ILi1EEESI_SI_EEESC_SE_Li256ELb1ELb1ELb1ELb0EEENS1_36VarlenDynamicPersistentTileSchedulerILi128ELi64ELi256ELi256ELb1ELb1ELb0ELb1ELb0ELb1EEEEEEEEEvNT_6ParamsE,@"STO_CUDA_ENTRY STV_DEFAULT"
_ZN7cutlass13device_kernelIN5flash19enable_sm80_to_sm89INS1_16FlashAttnFwdSm80INS1_25CollectiveMainloopFwdSm80ILi8ELi2ELb0EN4cute5tupleIJNS5_1CILi128EEENS7_ILi64EEENS7_ILi192EEEEEELi192ENS_10bfloat16_tEfNS_4arch4Sm80ELb0ELb1ELb0ELb1ELb0ELb1ELb1ELb1EEENS1_21CollectiveEpilogueFwdINS6_IJS8_SA_S9_EEENS6_IJNS7_ILi1EEESI_SI_EEESC_SE_Li256ELb1ELb1ELb1ELb0EEENS1_36VarlenDynamicPersistentTileSchedulerILi128ELi64ELi256ELi256ELb1ELb1ELb0ELb1ELb0ELb1EEEEEEEEEvNT_6ParamsE:
[----:B------:R-:W-:Y:S01]  /*0000*/  LDC R1, c[0x0][0x28] ;  /* 0x00000a00ff017b82 */ /* 0x000fe20000000800 */
[----:B------:R-:W-:Y:S05]  /*0010*/  EXIT ;  /* 0x000000000000794d */ /* 0x000fea0003800000 */
.L_x_14:
        /* <DEDUP_REMOVED lines=14> */
.L_x_32:


//--------------------- .text._ZN7cutlass13device_kernelIN5flash19enable_sm80_to_sm89INS1_16FlashAttnFwdSm80INS1_25CollectiveMainloopFwdSm80ILi8ELi2ELb1EN4cute5tupleIJNS5_1CILi128EEENS7_ILi96EEENS7_ILi192EEEEEELi192ENS_10bfloat16_tEfNS_4arch4Sm80ELb1ELb0ELb0ELb0ELb0ELb0ELb1ELb1EEENS1_21CollectiveEpilogueFwdINS6_IJS8_SA_S9_EEENS6_IJNS7_ILi1EEESI_SI_EEESC_SE_Li256ELb0ELb1ELb1ELb0EEENS1_30DynamicPersistentTileSchedulerILi256ELi256ELb1ELb1ELb0EEEEEEEEEvNT_6ParamsE --------------------------
	.section	.text._ZN7cutlass13device_kernelIN5flash19enable_sm80_to_sm89INS1_16FlashAttnFwdSm80INS1_25CollectiveMainloopFwdSm80ILi8ELi2ELb1EN4cute5tupleIJNS5_1CILi128EEENS7_ILi96EEENS7_ILi192EEEEEELi192ENS_10bfloat16_tEfNS_4arch4Sm80ELb1ELb0ELb0ELb0ELb0ELb0ELb1ELb1EEENS1_21CollectiveEpilogueFwdINS6_IJS8_SA_S9_EEENS6_IJNS7_ILi1EEESI_SI_EEESC_SE_Li256ELb0ELb1ELb1ELb0EEENS1_30DynamicPersistentTileSchedulerILi256ELi256ELb1ELb1ELb0EEEEEEEEEvNT_6ParamsE,"ax",@progbits
	.align	128
.text._ZN7cutlass13device_kernelIN5flash19enable_sm80_to_sm89INS1_16FlashAttnFwdSm80INS1_25CollectiveMainloopFwdSm80ILi8ELi2ELb1EN4cute5tupleIJNS5_1CILi128EEENS7_ILi96EEENS7_ILi192EEEEEELi192ENS_10bfloat16_tEfNS_4arch4Sm80ELb1ELb0ELb0ELb0ELb0ELb0ELb1ELb1EEENS1_21CollectiveEpilogueFwdINS6_IJS8_SA_S9_EEENS6_IJNS7_ILi1EEESI_SI_EEESC_SE_Li256ELb0ELb1ELb1ELb0EEENS1_30DynamicPersistentTileSchedulerILi256ELi256ELb1ELb1ELb0EEEEEEEEEvNT_6ParamsE:
        .type           _ZN7cutlass13device_kernelIN5flash19enable_sm80_to_sm89INS1_16FlashAttnFwdSm80INS1_25CollectiveMainloopFwdSm80ILi8ELi2ELb1EN4cute5tupleIJNS5_1CILi128EEENS7_ILi96EEENS7_ILi192EEEEEELi192ENS_10bfloat16_tEfNS_4arch4Sm80ELb1ELb0ELb0ELb0ELb0ELb0ELb1ELb1EEENS1_21CollectiveEpilogueFwdINS6_IJS8_SA_S9_EEENS6_IJNS7_ILi1EEESI_SI_EEESC_SE_Li256ELb0ELb1ELb1ELb0EEENS1_30DynamicPersistentTileSchedulerILi256ELi256ELb1ELb1ELb0EEEEEEEEEvNT_6ParamsE,@function
        .size           _ZN7cutlass13device_kernelIN5flash19enable_sm80_to_sm89INS1_16FlashAttnFwdSm80INS1_25CollectiveMainloopFwdSm80ILi8ELi2ELb1EN4cute5tupleIJNS5_1CILi128EEENS7_ILi96EEENS7_ILi192EEEEEELi192ENS_10bfloat16_tEfNS_4arch4Sm80ELb1ELb0ELb0ELb0ELb0ELb0ELb1ELb1EEENS1_21CollectiveEpilogueFwdINS6_IJS8_SA_S9_EEENS6_IJNS7_ILi1EEESI_SI_EEESC_SE_Li256ELb0ELb1ELb1ELb0EEENS1_30DynamicPersistentTileSchedulerILi256ELi256ELb1ELb1ELb0EEEEEEEEEvNT_6ParamsE,(.L_x_33 - _ZN7cutlass13device_kernelIN5flash19enable_sm80_to_sm89INS1_16FlashAttnFwdSm80INS1_25CollectiveMainloopFwdSm80ILi8ELi2ELb1EN4cute5tupleIJNS5_1CILi128EEENS7_ILi96EEENS7_ILi192EEEEEELi192ENS_10bfloat16_tEfNS_4arch4Sm80ELb1ELb0ELb0ELb0ELb0ELb0ELb1ELb1EEENS1_21CollectiveEpilogueFwdINS6_IJS8_SA_S9_EEENS6_IJNS7_ILi1EEESI_SI_EEESC_SE_Li256ELb0ELb1ELb1ELb0EEENS1_30DynamicPersistentTileSchedulerILi256ELi256ELb1ELb1ELb0EEEEEEEEEvNT_6ParamsE)
        .other          _ZN7cutlass13device_kernelIN5flash19enable_sm80_to_sm89INS1_16FlashAttnFwdSm80INS1_25CollectiveMainloopFwdSm80ILi8ELi2ELb1EN4cute5tupleIJNS5_1CILi128EEENS7_ILi96EEENS7_ILi192EEEEEELi192ENS_10bfloat16_tEfNS_4arch4Sm80ELb1ELb0ELb0ELb0ELb0ELb0ELb1ELb1EEENS1_21CollectiveEpilogueFwdINS6_IJS8_SA_S9_EEENS6_IJNS7_ILi1EEESI_SI_EEESC_SE_Li256ELb0ELb1ELb1ELb0EEENS1_30DynamicPersistentTileSchedulerILi256ELi256ELb1ELb1ELb0EEEEEEEEEvNT_6ParamsE,@"STO_CUDA_ENTRY STV_DEFAULT"
_ZN7cutlass13device_kernelIN5flash19enable_sm80_to_sm89INS1_16FlashAttnFwdSm80INS1_25CollectiveMainloopFwdSm80ILi8ELi2ELb1EN4cute5tupleIJNS5_1CILi128EEENS7_ILi96EEENS7_ILi192EEEEEELi192ENS_10bfloat16_tEfNS_4arch4Sm80ELb1ELb0ELb0ELb0ELb0ELb0ELb1ELb1EEENS1_21CollectiveEpilogueFwdINS6_IJS8_SA_S9_EEENS6_IJNS7_ILi1EEESI_SI_EEESC_SE_Li256ELb0ELb1ELb1ELb0EEENS1_30DynamicPersistentTileSchedulerILi256ELi256ELb1ELb1ELb0EEEEEEEEEvNT_6ParamsE:
[----:B------:R-:W-:Y:S01]  /*0000*/  LDC R1, c[0x0][0x28] ;  /* 0x00000a00ff017b82 */ /* 0x000fe20000000800 */
[----:B------:R-:W-:Y:S05]  /*0010*/  EXIT ;  /* 0x000000000000794d */ /* 0x000fea0003800000 */
.L_x_15:
        /* <DEDUP_REMOVED lines=14> */
.L_x_33:


//--------------------- .text._ZN7cutlass13device_kernelIN5flash19enable_sm80_to_sm89INS1_16FlashAttnFwdSm80INS1_25CollectiveMainloopFwdSm80ILi8ELi2ELb0EN4cute5tupleIJNS5_1CILi128EEENS7_ILi64EEENS7_ILi192EEEEEELi192ENS_10bfloat16_tEfNS_4arch4Sm80ELb1ELb0ELb0ELb1ELb0ELb0ELb1ELb1EEENS1_21CollectiveEpilogueFwdINS6_IJS8_SA_S9_EEENS6_IJNS7_ILi1EEESI_SI_EEESC_SE_Li256ELb1ELb1ELb1ELb0EEENS1_36VarlenDynamicPersistentTileSchedulerILi128ELi64ELi256ELi256ELb1ELb1ELb0ELb1ELb1ELb1EEEEEEEEEvNT_6ParamsE --------------------------
	.section	.text._ZN7cutlass13device_kernelIN5flash19enable_sm80_to_sm89INS1_16FlashAttnFwdSm80INS1_25CollectiveMainloopFwdSm80ILi8ELi2ELb0EN4cute5tupleIJNS5_1CILi128EEENS7_ILi64EEENS7_ILi192EEEEEELi192ENS_10bfloat16_tEfNS_4arch4Sm80ELb1ELb0ELb0ELb1ELb0ELb0ELb1ELb1EEENS1_21CollectiveEpilogueFwdINS6_IJS8_SA_S9_EEENS6_IJNS7_ILi1EEESI_SI_EEESC_SE_Li256ELb1ELb1ELb1ELb0EEENS1_36VarlenDynamicPersistentTileSchedulerILi128ELi64ELi256ELi256ELb1ELb1ELb0ELb1ELb1ELb1EEEEEEEEEvNT_6ParamsE,"ax",@progbits
	.align	128
.text._ZN7cutlass13device_kernelIN5flash19enable_sm80_to_sm89INS1_16FlashAttnFwdSm80INS1_25CollectiveMainloopFwdSm80ILi8ELi2ELb0EN4cute5tupleIJNS5_1CILi128EEENS7_ILi64EEENS7_ILi192EEEEEELi192ENS_10bfloat16_tEfNS_4arch4Sm80ELb1ELb0ELb0ELb1ELb0ELb0ELb1ELb1EEENS1_21CollectiveEpilogueFwdINS6_IJS8_SA_S9_EEENS6_IJNS7_ILi1EEESI_SI_EEESC_SE_Li256ELb1ELb1ELb1ELb0EEENS1_36VarlenDynamicPersistentTileSchedulerILi128ELi64ELi256ELi256ELb1ELb1ELb0ELb1ELb1ELb1EEEEEEEEEvNT_6ParamsE:
        .type           _ZN7cutlass13device_kernelIN5flash19enable_sm80_to_sm89INS1_16FlashAttnFwdSm80INS1_25CollectiveMainloopFwdSm80ILi8ELi2ELb0EN4cute5tupleIJNS5_1CILi128EEENS7_ILi64EEENS7_ILi192EEEEEELi192ENS_10bfloat16_tEfNS_4arch4Sm80ELb1ELb0ELb0ELb1ELb0ELb0ELb1ELb1EEENS1_21CollectiveEpilogueFwdINS6_IJS8_SA_S9_EEENS6_IJNS7_ILi1EEESI_SI_EEESC_SE_Li256ELb1ELb1ELb1ELb0EEENS1_36VarlenDynamicPersistentTileSchedulerILi128ELi64ELi256ELi256ELb1ELb1ELb0ELb1ELb1ELb1EEEEEEEEEvNT_6ParamsE,@function
        .size           _ZN7cutlass13device_kernelIN5flash19enable_sm80_to_sm89INS1_16FlashAttnFwdSm80INS1_25CollectiveMainloopFwdSm80ILi8ELi2ELb0EN4cute5tupleIJNS5_1CILi128EEENS7_ILi64EEENS7_ILi192EEEEEELi192ENS_10bfloat16_tEfNS_4arch4Sm80ELb1ELb0ELb0ELb1ELb0ELb0ELb1ELb1EEENS1_21CollectiveEpilogueFwdINS6_IJS8_SA_S9_EEENS6_IJNS7_ILi1EEESI_SI_EEESC_SE_Li256ELb1ELb1ELb1ELb0EEENS1_36VarlenDynamicPersistentTileSchedulerILi128ELi64ELi256ELi256ELb1ELb1ELb0ELb1ELb1ELb1EEEEEEEEEvNT_6ParamsE,(.L_x_34 - _ZN7cutlass13device_kernelIN5flash19enable_sm80_to_sm89INS1_16FlashAttnFwdSm80INS1_25CollectiveMainloopFwdSm80ILi8ELi2ELb0EN4cute5tupleIJNS5_1CILi128EEENS7_ILi64EEENS7_ILi192EEEEEELi192ENS_10bfloat16_tEfNS_4arch4Sm80ELb1ELb0ELb0ELb1ELb0ELb0ELb1ELb1EEENS1_21CollectiveEpilogueFwdINS6_IJS8_SA_S9_EEENS6_IJNS7_ILi1EEESI_SI_EEESC_SE_Li256ELb1ELb1ELb1ELb0EEENS1_36VarlenDynamicPersistentTileSchedulerILi128ELi64ELi256ELi256ELb1ELb1ELb0ELb1ELb1ELb1EEEEEEEEEvNT_6ParamsE)
        .other          _ZN7cutlass13device_kernelIN5flash19enable_sm80_to_sm89INS1_16FlashAttnFwdSm80INS1_25CollectiveMainloopFwdSm80ILi8ELi2ELb0EN4cute5tupleIJNS5_1CILi128EEENS7_ILi64EEENS7_ILi192EEEEEELi192ENS_10bfloat16_tEfNS_4arch4Sm80ELb1ELb0ELb0ELb1ELb0ELb0ELb1ELb1EEENS1_21CollectiveEpilogueFwdINS6_IJS8_SA_S9_EEENS6_IJNS7_ILi1EEESI_SI_EEESC_SE_Li256ELb1ELb1ELb1ELb0EEENS1_36VarlenDynamicPersistentTileSchedulerILi128ELi64ELi256ELi256ELb1ELb1ELb0ELb1ELb1ELb1EEEEEEEEEvNT_6ParamsE,@"STO_CUDA_ENTRY STV_DEFAULT"
_ZN7cutlass13device_kernelIN5flash19enable_sm80_to_sm89INS1_16FlashAttnFwdSm80INS1_25CollectiveMainloopFwdSm80ILi8ELi2ELb0EN4cute5tupleIJNS5_1CILi128EEENS7_ILi64EEENS7_ILi192EEEEEELi192ENS_10bfloat16_tEfNS_4arch4Sm80ELb1ELb0ELb0ELb1ELb0ELb0ELb1ELb1EEENS1_21CollectiveEpilogueFwdINS6_IJS8_SA_S9_EEENS6_IJNS7_ILi1EEESI_SI_EEESC_SE_Li256ELb1ELb1ELb1ELb0EEENS1_36VarlenDynamicPersistentTileSchedulerILi128ELi64ELi256ELi256ELb1ELb1ELb0ELb1ELb1ELb1EEEEEEEEEvNT_6ParamsE:
[----:B------:R-:W-:Y:S01]  /*0000*/  LDC R1, c[0x0][0x28] ;  /* 0x00000a00ff017b82 */ /* 0x000fe20000000800 */
[----:B------:R-:W-:Y:S05]  /*0010*/  EXIT ;  /* 0x000000000000794d */ /* 0x000fea0003800000 */
.L_x_16:
        /* <DEDUP_REMOVED lines=14> */
.L_x_34:


//--------------------- .text._ZN7cutlass13device_kernelIN5flash19enable_sm80_to_sm89INS1_16FlashAttnFwdSm80INS1_25CollectiveMainloopFwdSm80ILi8ELi2ELb0EN4cute5tupleIJNS5_1CILi128EEENS7_ILi64EEENS7_ILi192EEEEEELi192ENS_10bfloat16_tEfNS_4arch4Sm80ELb1ELb0ELb0ELb1ELb0ELb1ELb1ELb1EEENS1_21CollectiveEpilogueFwdINS6_IJS8_SA_S9_EEENS6_IJNS7_ILi1EEESI_SI_EEESC_SE_Li256ELb1ELb1ELb1ELb0EEENS1_36VarlenDynamicPersistentTileSchedulerILi128ELi64ELi256ELi256ELb1ELb1ELb0ELb1ELb1ELb1EEEEEEEEEvNT_6ParamsE --------------------------
	.section	.text._ZN7cutlass13device_kernelIN5flash19enable_sm80_to_sm89INS1_16FlashAttnFwdSm80INS1_25CollectiveMainloopFwdSm80ILi8ELi2ELb0EN4cute5tupleIJNS5_1CILi128EEENS7_ILi64EEENS7_ILi192EEEEEELi192ENS_10bfloat16_tEfNS_4arch4Sm80ELb1ELb0ELb0ELb1ELb0ELb1ELb1ELb1EEENS1_21CollectiveEpilogueFwdINS6_IJS8_SA_S9_EEENS6_IJNS7_ILi1EEESI_SI_EEESC_SE_Li256ELb1ELb1ELb1ELb0EEENS1_36VarlenDynamicPersistentTileSchedulerILi128ELi64ELi256ELi256ELb1ELb1ELb0ELb1ELb1ELb1EEEEEEEEEvNT_6ParamsE,"ax",@progbits
	.align	128
.text._ZN7cutlass13device_kernelIN5flash19enable_sm80_to_sm89INS1_16FlashAttnFwdSm80INS1_25CollectiveMainloopFwdSm80ILi8ELi2ELb0EN4cute5tupleIJNS5_1CILi128EEENS7_ILi64EEENS7_ILi192EEEEEELi192ENS_10bfloat16_tEfNS_4arch4Sm80ELb1ELb0ELb0ELb1ELb0ELb1ELb1ELb1EEENS1_21CollectiveEpilogueFwdINS6_IJS8_SA_S9_EEENS6_IJNS7_ILi1EEESI_SI_EEESC_SE_Li256ELb1ELb1ELb1ELb0EEENS1_36VarlenDynamicPersistentTileSchedulerILi128ELi64ELi256ELi256ELb1ELb1ELb0ELb1ELb1ELb1EEEEEEEEEvNT_6ParamsE:
        .type           _ZN7cutlass13device_kernelIN5flash19enable_sm80_to_sm89INS1_16FlashAttnFwdSm80INS1_25CollectiveMainloopFwdSm80ILi8ELi2ELb0EN4cute5tupleIJNS5_1CILi128EEENS7_ILi64EEENS7_ILi192EEEEEELi192ENS_10bfloat16_tEfNS_4arch4Sm80ELb1ELb0ELb0ELb1ELb0ELb1ELb1ELb1EEENS1_21CollectiveEpilogueFwdINS6_IJS8_SA_S9_EEENS6_IJNS7_ILi1EEESI_SI_EEESC_SE_Li256ELb1ELb1ELb1ELb0EEENS1_36VarlenDynamicPersistentTileSchedulerILi128ELi64ELi256ELi256ELb1ELb1ELb0ELb1ELb1ELb1EEEEEEEEEvNT_6ParamsE,@function
        .size           _ZN7cutlass13device_kernelIN5flash19enable_sm80_to_sm89INS1_16FlashAttnFwdSm80INS1_25CollectiveMainloopFwdSm80ILi8ELi2ELb0EN4cute5tupleIJNS5_1CILi128EEENS7_ILi64EEENS7_ILi192EEEEEELi192ENS_10bfloat16_tEfNS_4arch4Sm80ELb1ELb0ELb0ELb1ELb0ELb1ELb1ELb1EEENS1_21CollectiveEpilogueFwdINS6_IJS8_SA_S9_EEENS6_IJNS7_ILi1EEESI_SI_EEESC_SE_Li256ELb1ELb1ELb1ELb0EEENS1_36VarlenDynamicPersistentTileSchedulerILi128ELi64ELi256ELi256ELb1ELb1ELb0ELb1ELb1ELb1EEEEEEEEEvNT_6ParamsE,(.L_x_35 - _ZN7cutlass13device_kernelIN5flash19enable_sm80_to_sm89INS1_16FlashAttnFwdSm80INS1_25CollectiveMainloopFwdSm80ILi8ELi2ELb0EN4cute5tupleIJNS5_1CILi128EEENS7_ILi64EEENS7_ILi192EEEEEELi192ENS_10bfloat16_tEfNS_4arch4Sm80ELb1ELb0ELb0ELb1ELb0ELb1ELb1ELb1EEENS1_21CollectiveEpilogueFwdINS6_IJS8_SA_S9_EEENS6_IJNS7_ILi1EEESI_SI_EEESC_SE_Li256ELb1ELb1ELb1ELb0EEENS1_36VarlenDynamicPersistentTileSchedulerILi128ELi64ELi256ELi256ELb1ELb1ELb0ELb1ELb1ELb1EEEEEEEEEvNT_6ParamsE)
        .other          _ZN7cutlass13device_kernelIN5flash19enable_sm80_to_sm89INS1_16FlashAttnFwdSm80INS1_25CollectiveMainloopFwdSm80ILi8ELi2ELb0EN4cute5tupleIJNS5_1CILi128EEENS7_ILi64EEENS7_ILi192EEEEEELi192ENS_10bfloat16_tEfNS_4arch4Sm80ELb1ELb0ELb0ELb1ELb0ELb1ELb1ELb1EEENS1_21CollectiveEpilogueFwdINS6_IJS8_SA_S9_EEENS6_IJNS7_ILi1EEESI_SI_EEESC_SE_Li256ELb1ELb1ELb1ELb0EEENS1_36VarlenDynamicPersistentTileSchedulerILi128ELi64ELi256ELi256ELb1ELb1ELb0ELb1ELb1ELb1EEEEEEEEEvNT_6ParamsE,@"STO_CUDA_ENTRY STV_DEFAULT"
_ZN7cutlass13device_kernelIN5flash19enable_sm80_to_sm89INS1_16FlashAttnFwdSm80INS1_25CollectiveMainloopFwdSm80ILi8ELi2ELb0EN4cute5tupleIJNS5_1CILi128EEENS7_ILi64EEENS7_ILi192EEEEEELi192ENS_10bfloat16_tEfNS_4arch4Sm80ELb1ELb0ELb0ELb1ELb0ELb1ELb1ELb1EEENS1_21CollectiveEpilogueFwdINS6_IJS8_SA_S9_EEENS6_IJNS7_ILi1EEESI_SI_EEESC_SE_Li256ELb1ELb1ELb1ELb0EEENS1_36VarlenDynamicPersistentTileSchedulerILi128ELi64ELi256ELi256ELb1ELb1ELb0ELb1ELb1ELb1EEEEEEEEEvNT_6ParamsE:
[----:B------:R-:W-:Y:S01]  /*0000*/  LDC R1, c[0x0][0x28] ;  /* 0x00000a00ff017b82 */ /* 0x000fe20000000800 */
[----:B------:R-:W-:Y:S05]  /*0010*/  EXIT ;  /* 0x000000000000794d */ /* 0x000fea0003800000 */
.L_x_17:
        /* <DEDUP_REMOVED lines=14> */
.L_x_35:


//--------------------- .nv.shared.reserved.0     --------------------------
	.section	.nv.shared.reserved.0,"aw",@nobits
	.weak		__nv_reservedSMEM_offset_0_alias
	.size		__nv_reservedSMEM_offset_0_alias, 0, 0
	.other		__nv_reservedSMEM_offset_0_alias,@"STO_CUDA_RESERVED_SHARED STV_DEFAULT"
__nv_reservedSMEM_offset_0_alias:
	.zero		0


//--------------------- .nv.global                --------------------------
	.section	.nv.global,"aw",@nobits
.nv.global:
	.type		_ZN72_INTERNAL_05d41440_36_flash_fwd_hdim192_bf16_split_sm80_cu_61719c98_43224cute1_E,@object
	.size		_ZN72_INTERNAL_05d41440_36_flash_fwd_hdim192_bf16_split_sm80_cu_61719c98_43224cute1_E,(_ZN72_INTERNAL_05d41440_36_flash_fwd_hdim192_bf16_split_sm80_cu_61719c98_43224cuda3std3__45__cpo6cbeginE - _ZN72_INTERNAL_05d41440_36_flash_fwd_hdim192_bf16_split_sm80_cu_61719c98_43224cute1_E)
_ZN72_INTERNAL_05d41440_36_flash_fwd_hdim192_bf16_split_sm80_cu_61719c98_43224cute1_E:
	.zero		1
	.type		_ZN72_INTERNAL_05d41440_36_flash_fwd_hdim192_bf16_split_sm80_cu_61719c98_43224cuda3std3__45__cpo6cbeginE,@object
	.size		_ZN72_INTERNAL_05d41440_36_flash_fwd_hdim192_bf16_split_sm80_cu_61719c98_43224cuda3std3__45__cpo6cbeginE,(_ZN72_INTERNAL_05d41440_36_flash_fwd_hdim192_bf16_split_sm80_cu_61719c98_43224cuda3std3__48in_placeE - _ZN72_INTERNAL_05d41440_36_flash_fwd_hdim192_bf16_split_sm80_cu_61719c98_43224cuda3std3__45__cpo6cbeginE)
_ZN72_INTERNAL_05d41440_36_flash_fwd_hdim192_bf16_split_sm80_cu_61719c98_43224cuda3std3__45__cpo6cbeginE:
	.zero		1
	.type		_ZN72_INTERNAL_05d41440_36_flash_fwd_hdim192_bf16_split_sm80_cu_61719c98_43224cuda3std3__48in_placeE,@object
	.size		_ZN72_INTERNAL_05d41440_36_flash_fwd_hdim192_bf16_split_sm80_cu_61719c98_43224cuda3std3__48in_placeE,(_ZN72_INTERNAL_05d41440_36_flash_fwd_hdim192_bf16_split_sm80_cu_61719c98_43224cuda3std6ranges3__45__cpo9iter_moveE - _ZN72_INTERNAL_05d41440_36_flash_fwd_hdim192_bf16_split_sm80_cu_61719c98_43224cuda3std3__48in_placeE)
_ZN72_INTERNAL_05d41440_36_flash_fwd_hdim192_bf16_split_sm80_cu_61719c98_43224cuda3std3__48in_placeE:
	.zero		1
	.type		_ZN72_INTERNAL_05d41440_36_flash_fwd_hdim192_bf16_split_sm80_cu_61719c98_43224cuda3std6ranges3__45__cpo9iter_moveE,@object
	.size		_ZN72_INTERNAL_05d41440_36_flash_fwd_hdim192_bf16_split_sm80_cu_61719c98_43224cuda3std6ranges3__45__cpo9iter_moveE,(_ZN72_INTERNAL_05d41440_36_flash_fwd_hdim192_bf16_split_sm80_cu_61719c98_43224cuda3std3__45__cpo5beginE - _ZN72_INTERNAL_05d41440_36_flash_fwd_hdim192_bf16_split_sm80_cu_61719c98_43224cuda3std6ranges3__45__cpo9iter_moveE)
_ZN72_INTERNAL_05d41440_36_flash_fwd_hdim192_bf16_split_sm80_cu_61719c98_43224cuda3std6ranges3__45__cpo9iter_moveE:
	.zero		1
	.type		_ZN72_INTERNAL_05d41440_36_flash_fwd_hdim192_bf16_split_sm80_cu_61719c98_43224cuda3std3__45__cpo5beginE,@object
	.size		_ZN72_INTERNAL_05d41440_36_flash_fwd_hdim192_bf16_split_sm80_cu_61719c98_43224cuda3std3__45__cpo5beginE,(_ZN72_INTERNAL_05d41440_36_flash_fwd_hdim192_bf16_split_sm80_cu_61719c98_43224cuda3std3__474_GLOBAL__N__05d41440_36_flash_fwd_hdim192_bf16_split_sm80_cu_61719c98_43226ignoreE - _ZN72_INTERNAL_05d41440_36_flash_fwd_hdim192_bf16_split_sm80_cu_61719c98_43224cuda3std3__45__cpo5beginE)
_ZN72_INTERNAL_05d41440_36_flash_fwd_hdim192_bf16_split_sm80_cu_61719c98_43224cuda3std3__45__cpo5beginE:
	.zero		1
	.type		_ZN72_INTERNAL_05d41440_36_flash_fwd_hdim192_bf16_split_sm80_cu_61719c98_43224cuda3std3__474_GLOBAL__N__05d41440_36_flash_fwd_hdim192_bf16_split_sm80_cu_61719c98_43226ignoreE,@object
	.size		_ZN72_INTERNAL_05d41440_36_flash_fwd_hdim192_bf16_split_sm80_cu_61719c98_43224cuda3std3__474_GLOBAL__N__05d41440_36_flash_fwd_hdim192_bf16_split_sm80_cu_61719c98_43226ignoreE,(_ZN72_INTERNAL_05d41440_36_flash_fwd_hdim192_bf16_split_sm80_cu_61719c98_43224cute7productE - _ZN72_INTERNAL_05d41440_36_flash_fwd_hdim192_bf16_split_sm80_cu_61719c98_43224cuda3std3__474_GLOBAL__N__05d41440_36_flash_fwd_hdim192_bf16_split_sm80_cu_61719c98_43226ignoreE)
_ZN72_INTERNAL_05d41440_36_flash_fwd_hdim192_bf16_split_sm80_cu_61719c98_43224cuda3std3__474_GLOBAL__N__05d41440_36_flash_fwd_hdim192_bf16_split_sm80_cu_61719c98_43226ignoreE:
	.zero		1
	.type		_ZN72_INTERNAL_05d41440_36_flash_fwd_hdim192_bf16_split_sm80_cu_61719c98_43224cute7productE,@object
	.size		_ZN72_INTERNAL_05d41440_36_flash_fwd_hdim192_bf16_split_sm80_cu_61719c98_43224cute7productE,(_ZN72_INTERNAL_05d41440_36_flash_fwd_hdim192_bf16_split_sm80_cu_61719c98_43224cuda3std3__45__cpo3endE - _ZN72_INTERNAL_05d41440_36_flash_fwd_hdim192_bf16_split_sm80_cu_61719c98_43224cute7productE)
_ZN72_INTERNAL_05d41440_36_flash_fwd_hdim192_bf16_split_sm80_cu_61719c98_43224cute7productE:
	.zero		1
	.type		_ZN72_INTERNAL_05d41440_36_flash_fwd_hdim192_bf16_split_sm80_cu_61719c98_43224cuda3std3__45__cpo3endE,@object
	.size		_ZN72_INTERNAL_05d41440_36_flash_fwd_hdim192_bf16_split_sm80_cu_61719c98_43224cuda3std3__45__cpo3endE,(_ZN72_INTERNAL_05d41440_36_flash_fwd_hdim192_bf16_split_sm80_cu_61719c98_43224cuda3std3__419piecewise_constructE - _ZN72_INTERNAL_05d41440_36_flash_fwd_hdim192_bf16_split_sm80_cu_61719c98_43224cuda3std3__45__cpo3endE)
_ZN72_INTERNAL_05d41440_36_flash_fwd_hdim192_bf16_split_sm80_cu_61719c98_43224cuda3std3__45__cpo3endE:
	.zero		1
	.type		_ZN72_INTERNAL_05d41440_36_flash_fwd_hdim192_bf16_split_sm80_cu_61719c98_43224cuda3std3__419piecewise_constructE,@object
	.size		_ZN72_INTERNAL_05d41440_36_flash_fwd_hdim192_bf16_split_sm80_cu_61719c98_43224cuda3std3__419piecewise_constructE,(_ZN72_INTERNAL_05d41440_36_flash_fwd_hdim192_bf16_split_sm80_cu_61719c98_43224cuda3std3__45__cpo4cendE - _ZN72_INTERNAL_05d41440_36_flash_fwd_hdim192_bf16_split_sm80_cu_61719c98_43224cuda3std3__419piecewise_constructE)
_ZN72_INTERNAL_05d41440_36_flash_fwd_hdim192_bf16_split_sm80_cu_61719c98_43224cuda3std3__419piecewise_constructE:
	.zero		1
	.type		_ZN72_INTERNAL_05d41440_36_flash_fwd_hdim192_bf16_split_sm80_cu_61719c98_43224cuda3std3__45__cpo4cendE,@object
	.size		_ZN72_INTERNAL_05d41440_36_flash_fwd_hdim192_bf16_split_sm80_cu_61719c98_43224cuda3std3__45__cpo4cendE,(_ZN72_INTERNAL_05d41440_36_flash_fwd_hdim192_bf16_split_sm80_cu_61719c98_43224cuda3std6ranges3__45__cpo4swapE - _ZN72_INTERNAL_05d41440_36_flash_fwd_hdim192_bf16_split_sm80_cu_61719c98_43224cuda3std3__45__cpo4cendE)
_ZN72_INTERNAL_05d41440_36_flash_fwd_hdim192_bf16_split_sm80_cu_61719c98_43224cuda3std3__45__cpo4cendE:
	.zero		1
	.type		_ZN72_INTERNAL_05d41440_36_flash_fwd_hdim192_bf16_split_sm80_cu_61719c98_43224cuda3std6ranges3__45__cpo4swapE,@object
	.size		_ZN72_INTERNAL_05d41440_36_flash_fwd_hdim192_bf16_split_sm80_cu_61719c98_43224cuda3std6ranges3__45__cpo4swapE,(.L_7 - _ZN72_INTERNAL_05d41440_36_flash_fwd_hdim192_bf16_split_sm80_cu_61719c98_43224cuda3std6ranges3__45__cpo4swapE)
_ZN72_INTERNAL_05d41440_36_flash_fwd_hdim192_bf16_split_sm80_cu_61719c98_43224cuda3std6ranges3__45__cpo4swapE:
	.zero		1
.L_7:


//--------------------- .nv.constant0._ZN7cutlass13device_kernelIN5flash19enable_sm80_to_sm89INS1_16FlashAttnFwdSm80INS1_25CollectiveMainloopFwdSm80ILi8ELi1ELb1EN4cute5tupleIJNS5_1CILi128EEENS7_ILi96EEENS7_ILi192EEEEEELi192ENS_10bfloat16_tEfNS_4arch4Sm80ELb0ELb0ELb0ELb0ELb0ELb0ELb1ELb1EEENS1_21CollectiveEpilogueFwdINS6_IJS8_SA_S9_EEENS6_IJNS7_ILi1EEESI_SI_EEESC_SE_Li256ELb0ELb1ELb1ELb0EEENS1_19SingleTileSchedulerILb0ELb1ELb1ELi128EEEEEEEEEvNT_6ParamsE --------------------------
	.section	.nv.constant0._ZN7cutlass13device_kernelIN5flash19enable_sm80_to_sm89INS1_16FlashAttnFwdSm80INS1_25CollectiveMainloopFwdSm80ILi8ELi1ELb1EN4cute5tupleIJNS5_1CILi128EEENS7_ILi96EEENS7_ILi192EEEEEELi192ENS_10bfloat16_tEfNS_4arch4Sm80ELb0ELb0ELb0ELb0ELb0ELb0ELb1ELb1EEENS1_21CollectiveEpilogueFwdINS6_IJS8_SA_S9_EEENS6_IJNS7_ILi1EEESI_SI_EEESC_SE_Li256ELb0ELb1ELb1ELb0EEENS1_19SingleTileSchedulerILb0ELb1ELb1ELi128EEEEEEEEEvNT_6ParamsE,"a",@progbits
	.sectionflags	@""
	.align	4
.nv.constant0._ZN7cutlass13device_kernelIN5flash19enable_sm80_to_sm89INS1_16FlashAttnFwdSm80INS1_25CollectiveMainloopFwdSm80ILi8ELi1ELb1EN4cute5tupleIJNS5_1CILi128EEENS7_ILi96EEENS7_ILi192EEEEEELi192ENS_10bfloat16_tEfNS_4arch4Sm80ELb0ELb0ELb0ELb0ELb0ELb0ELb1ELb1EEENS1_21CollectiveEpilogueFwdINS6_IJS8_SA_S9_EEENS6_IJNS7_ILi1EEESI_SI_EEESC_SE_Li256ELb0ELb1ELb1ELb0EEENS1_19SingleTileSchedulerILb0ELb1ELb1ELi128EEEEEEEEEvNT_6ParamsE:
	.zero		1576


//--------------------- .nv.constant0._ZN7cutlass13device_kernelIN5flash19enable_sm80_to_sm89INS1_16FlashAttnFwdSm80INS1_25CollectiveMainloopFwdSm80ILi8ELi1ELb0EN4cute5tupleIJNS5_1CILi128EEENS7_ILi64EEENS7_ILi192EEEEEELi192ENS_10bfloat16_tEfNS_4arch4Sm80ELb0ELb0ELb0ELb1ELb0ELb0ELb1ELb1EEENS1_21CollectiveEpilogueFwdINS6_IJS8_SA_S9_EEENS6_IJNS7_ILi1EEESI_SI_EEESC_SE_Li256ELb1ELb1ELb1ELb0EEENS1_36VarlenDynamicPersistentTileSchedulerILi128ELi64ELi256ELi256ELb1ELb1ELb0ELb0ELb1ELb1EEEEEEEEEvNT_6ParamsE --------------------------
	.section	.nv.constant0._ZN7cutlass13device_kernelIN5flash19enable_sm80_to_sm89INS1_16FlashAttnFwdSm80INS1_25CollectiveMainloopFwdSm80ILi8ELi1ELb0EN4cute5tupleIJNS5_1CILi128EEENS7_ILi64EEENS7_ILi192EEEEEELi192ENS_10bfloat16_tEfNS_4arch4Sm80ELb0ELb0ELb0ELb1ELb0ELb0ELb1ELb1EEENS1_21CollectiveEpilogueFwdINS6_IJS8_SA_S9_EEENS6_IJNS7_ILi1EEESI_SI_EEESC_SE_Li256ELb1ELb1ELb1ELb0EEENS1_36VarlenDynamicPersistentTileSchedulerILi128ELi64ELi256ELi256ELb1ELb1ELb0ELb0ELb1ELb1EEEEEEEEEvNT_6ParamsE,"a",@progbits
	.sectionflags	@""
	.align	4
.nv.constant0._ZN7cutlass13device_kernelIN5flash19enable_sm80_to_sm89INS1_16FlashAttnFwdSm80INS1_25CollectiveMainloopFwdSm80ILi8ELi1ELb0EN4cute5tupleIJNS5_1CILi128EEENS7_ILi64EEENS7_ILi192EEEEEELi192ENS_10bfloat16_tEfNS_4arch4Sm80ELb0ELb0ELb0ELb1ELb0ELb0ELb1ELb1EEENS1_21CollectiveEpilogueFwdINS6_IJS8_SA_S9_EEENS6_IJNS7_ILi1EEESI_SI_EEESC_SE_Li256ELb1ELb1ELb1ELb0EEENS1_36VarlenDynamicPersistentTileSchedulerILi128ELi64ELi256ELi256ELb1ELb1ELb0ELb0ELb1ELb1EEEEEEEEEvNT_6ParamsE:
	.zero		1608


//--------------------- .nv.constant0._ZN7cutlass13device_kernelIN5flash19enable_sm80_to_sm89INS1_16FlashAttnFwdSm80INS1_25CollectiveMainloopFwdSm80ILi8ELi1ELb0EN4cute5tupleIJNS5_1CILi128EEENS7_ILi64EEENS7_ILi192EEEEEELi192ENS_10bfloat16_tEfNS_4arch4Sm80ELb0ELb0ELb0ELb1ELb0ELb1ELb1ELb1EEENS1_21CollectiveEpilogueFwdINS6_IJS8_SA_S9_EEENS6_IJNS7_ILi1EEESI_SI_EEESC_SE_Li256ELb1ELb1ELb1ELb0EEENS1_36VarlenDynamicPersistentTileSchedulerILi128ELi64ELi256ELi256ELb1ELb1ELb0ELb0ELb1ELb1EEEEEEEEEvNT_6ParamsE --------------------------
	.section	.nv.constant0._ZN7cutlass13device_kernelIN5flash19enable_sm80_to_sm89INS1_16FlashAttnFwdSm80INS1_25CollectiveMainloopFwdSm80ILi8ELi1ELb0EN4cute5tupleIJNS5_1CILi128EEENS7_ILi64EEENS7_ILi192EEEEEELi192ENS_10bfloat16_tEfNS_4arch4Sm80ELb0ELb0ELb0ELb1ELb0ELb1ELb1ELb1EEENS1_21CollectiveEpilogueFwdINS6_IJS8_SA_S9_EEENS6_IJNS7_ILi1EEESI_SI_EEESC_SE_Li256ELb1ELb1ELb1ELb0EEENS1_36VarlenDynamicPersistentTileSchedulerILi128ELi64ELi256ELi256ELb1ELb1ELb0ELb0ELb1ELb1EEEEEEEEEvNT_6ParamsE,"a",@progbits
	.sectionflags	@""
	.align	4
.nv.constant0._ZN7cutlass13device_kernelIN5flash19enable_sm80_to_sm89INS1_16FlashAttnFwdSm80INS1_25CollectiveMainloopFwdSm80ILi8ELi1ELb0EN4cute5tupleIJNS5_1CILi128EEENS7_ILi64EEENS7_ILi192EEEEEELi192ENS_10bfloat16_tEfNS_4arch4Sm80ELb0ELb0ELb0ELb1ELb0ELb1ELb1ELb1EEENS1_21CollectiveEpilogueFwdINS6_IJS8_SA_S9_EEENS6_IJNS7_ILi1EEESI_SI_EEESC_SE_Li256ELb1ELb1ELb1ELb0EEENS1_36VarlenDynamicPersistentTileSchedulerILi128ELi64ELi256ELi256ELb1ELb1ELb0ELb0ELb1ELb1EEEEEEEEEvNT_6ParamsE:
	.zero		1608


//--------------------- .nv.constant0._ZN7cutlass13device_kernelIN5flash19enable_sm80_to_sm89INS1_16FlashAttnFwdSm80INS1_25CollectiveMainloopFwdSm80ILi8ELi1ELb0EN4cute5tupleIJNS5_1CILi128EEENS7_ILi64EEENS7_ILi192EEEEEELi192ENS_10bfloat16_tEfNS_4arch4Sm80ELb0ELb1ELb0ELb0ELb0ELb0ELb1ELb1EEENS1_21CollectiveEpilogueFwdINS6_IJS8_SA_S9_EEENS6_IJNS7_ILi1EEESI_SI_EEESC_SE_Li256ELb0ELb1ELb1ELb0EEENS1_19SingleTileSchedulerILb0ELb1ELb1ELi128EEEEEEEEEvNT_6ParamsE --------------------------
	.section	.nv.constant0._ZN7cutlass13device_kernelIN5flash19enable_sm80_to_sm89INS1_16FlashAttnFwdSm80INS1_25CollectiveMainloopFwdSm80ILi8ELi1ELb0EN4cute5tupleIJNS5_1CILi128EEENS7_ILi64EEENS7_ILi192EEEEEELi192ENS_10bfloat16_tEfNS_4arch4Sm80ELb0ELb1ELb0ELb0ELb0ELb0ELb1ELb1EEENS1_21CollectiveEpilogueFwdINS6_IJS8_SA_S9_EEENS6_IJNS7_ILi1EEESI_SI_EEESC_SE_Li256ELb0ELb1ELb1ELb0EEENS1_19SingleTileSchedulerILb0ELb1ELb1ELi128EEEEEEEEEvNT_6ParamsE,"a",@progbits
	.sectionflags	@""
	.align	4
.nv.constant0._ZN7cutlass13device_kernelIN5flash19enable_sm80_to_sm89INS1_16FlashAttnFwdSm80INS1_25CollectiveMainloopFwdSm80ILi8ELi1ELb0EN4cute5tupleIJNS5_1CILi128EEENS7_ILi64EEENS7_ILi192EEEEEELi192ENS_10bfloat16_tEfNS_4arch4Sm80ELb0ELb1ELb0ELb0ELb0ELb0ELb1ELb1EEENS1_21CollectiveEpilogueFwdINS6_IJS8_SA_S9_EEENS6_IJNS7_ILi1EEESI_SI_EEESC_SE_Li256ELb0ELb1ELb1ELb0EEENS1_19SingleTileSchedulerILb0ELb1ELb1ELi128EEEEEEEEEvNT_6ParamsE:
	.zero		1576


//--------------------- .nv.constant0._ZN7cutlass13device_kernelIN5flash19enable_sm80_to_sm89INS1_16FlashAttnFwdSm80INS1_25CollectiveMainloopFwdSm80ILi8ELi1ELb0EN4cute5tupleIJNS5_1CILi128EEENS7_ILi64EEENS7_ILi192EEEEEELi192ENS_10bfloat16_tEfNS_4arch4Sm80ELb0ELb1ELb0ELb1ELb0ELb0ELb1ELb1EEENS1_21CollectiveEpilogueFwdINS6_IJS8_SA_S9_EEENS6_IJNS7_ILi1EEESI_SI_EEESC_SE_Li256ELb1ELb1ELb1ELb0EEENS1_36VarlenDynamicPersistentTileSchedulerILi128ELi64ELi256ELi256ELb1ELb1ELb0ELb1ELb0ELb1EEEEEEEEEvNT_6ParamsE --------------------------
	.section	.nv.constant0._ZN7cutlass13device_kernelIN5flash19enable_sm80_to_sm89INS1_16FlashAttnFwdSm80INS1_25CollectiveMainloopFwdSm80ILi8ELi1ELb0EN4cute5tupleIJNS5_1CILi128EEENS7_ILi64EEENS7_ILi192EEEEEELi192ENS_10bfloat16_tEfNS_4arch4Sm80ELb0ELb1ELb0ELb1ELb0ELb0ELb1ELb1EEENS1_21CollectiveEpilogueFwdINS6_IJS8_SA_S9_EEENS6_IJNS7_ILi1EEESI_SI_EEESC_SE_Li256ELb1ELb1ELb1ELb0EEENS1_36VarlenDynamicPersistentTileSchedulerILi128ELi64ELi256ELi256ELb1ELb1ELb0ELb1ELb0ELb1EEEEEEEEEvNT_6ParamsE,"a",@progbits
	.sectionflags	@""
	.align	4
.nv.constant0._ZN7cutlass13device_kernelIN5flash19enable_sm80_to_sm89INS1_16FlashAttnFwdSm80INS1_25CollectiveMainloopFwdSm80ILi8ELi1ELb0EN4cute5tupleIJNS5_1CILi128EEENS7_ILi64EEENS7_ILi192EEEEEELi192ENS_10bfloat16_tEfNS_4arch4Sm80ELb0ELb1ELb0ELb1ELb0ELb0ELb1ELb1EEENS1_21CollectiveEpilogueFwdINS6_IJS8_SA_S9_EEENS6_IJNS7_ILi1EEESI_SI_EEESC_SE_Li256ELb1ELb1ELb1ELb0EEENS1_36VarlenDynamicPersistentTileSchedulerILi128ELi64ELi256ELi256ELb1ELb1ELb0ELb1ELb0ELb1EEEEEEEEEvNT_6ParamsE:
	.zero		1608


//--------------------- .nv.constant0._ZN7cutlass13device_kernelIN5flash19enable_sm80_to_sm89INS1_16FlashAttnFwdSm80INS1_25CollectiveMainloopFwdSm80ILi8ELi1ELb0EN4cute5tupleIJNS5_1CILi128EEENS7_ILi64EEENS7_ILi192EEEEEELi192ENS_10bfloat16_tEfNS_4arch4Sm80ELb0ELb1ELb0ELb1ELb0ELb1ELb1ELb1EEENS1_21CollectiveEpilogueFwdINS6_IJS8_SA_S9_EEENS6_IJNS7_ILi1EEESI_SI_EEESC_SE_Li256ELb1ELb1ELb1ELb0EEENS1_36VarlenDynamicPersistentTileSchedulerILi128ELi64ELi256ELi256ELb1ELb1ELb0ELb1ELb0ELb1EEEEEEEEEvNT_6ParamsE --------------------------
	.section	.nv.constant0._ZN7cutlass13device_kernelIN5flash19enable_sm80_to_sm89INS1_16FlashAttnFwdSm80INS1_25CollectiveMainloopFwdSm80ILi8ELi1ELb0EN4cute5tupleIJNS5_1CILi128EEENS7_ILi64EEENS7_ILi192EEEEEELi192ENS_10bfloat16_tEfNS_4arch4Sm80ELb0ELb1ELb0ELb1ELb0ELb1ELb1ELb1EEENS1_21CollectiveEpilogueFwdINS6_IJS8_SA_S9_EEENS6_IJNS7_ILi1EEESI_SI_EEESC_SE_Li256ELb1ELb1ELb1ELb0EEENS1_36VarlenDynamicPersistentTileSchedulerILi128ELi64ELi256ELi256ELb1ELb1ELb0ELb1ELb0ELb1EEEEEEEEEvNT_6ParamsE,"a",@progbits
	.sectionflags	@""
	.align	4
.nv.constant0._ZN7cutlass13device_kernelIN5flash19enable_sm80_to_sm89INS1_16FlashAttnFwdSm80INS1_25CollectiveMainloopFwdSm80ILi8ELi1ELb0EN4cute5tupleIJNS5_1CILi128EEENS7_ILi64EEENS7_ILi192EEEEEELi192ENS_10bfloat16_tEfNS_4arch4Sm80ELb0ELb1ELb0ELb1ELb0ELb1ELb1ELb1EEENS1_21CollectiveEpilogueFwdINS6_IJS8_SA_S9_EEENS6_IJNS7_ILi1EEESI_SI_EEESC_SE_Li256ELb1ELb1ELb1ELb0EEENS1_36VarlenDynamicPersistentTileSchedulerILi128ELi64ELi256ELi256ELb1ELb1ELb0ELb1ELb0ELb1EEEEEEEEEvNT_6ParamsE:
	.zero		1608


//--------------------- .nv.constant0._ZN7cutlass13device_kernelIN5flash19enable_sm80_to_sm89INS1_16FlashAttnFwdSm80INS1_25CollectiveMainloopFwdSm80ILi8ELi1ELb1EN4cute5tupleIJNS5_1CILi128EEENS7_ILi96EEENS7_ILi192EEEEEELi192ENS_10bfloat16_tEfNS_4arch4Sm80ELb1ELb0ELb0ELb0ELb0ELb0ELb1ELb1EEENS1_21CollectiveEpilogueFwdINS6_IJS8_SA_S9_EEENS6_IJNS7_ILi1EEESI_SI_EEESC_SE_Li256ELb0ELb1ELb1ELb0EEENS1_30DynamicPersistentTileSchedulerILi256ELi256ELb1ELb1ELb0EEEEEEEEEvNT_6ParamsE --------------------------
	.section	.nv.constant0._ZN7cutlass13device_kernelIN5flash19enable_sm80_to_sm89INS1_16FlashAttnFwdSm80INS1_25CollectiveMainloopFwdSm80ILi8ELi1ELb1EN4cute5tupleIJNS5_1CILi128EEENS7_ILi96EEENS7_ILi192EEEEEELi192ENS_10bfloat16_tEfNS_4arch4Sm80ELb1ELb0ELb0ELb0ELb0ELb0ELb1ELb1EEENS1_21CollectiveEpilogueFwdINS6_IJS8_SA_S9_EEENS6_IJNS7_ILi1EEESI_SI_EEESC_SE_Li256ELb0ELb1ELb1ELb0EEENS1_30DynamicPersistentTileSchedulerILi256ELi256ELb1ELb1ELb0EEEEEEEEEvNT_6ParamsE,"a",@progbits
	.sectionflags	@""
	.align	4
.nv.constant0._ZN7cutlass13device_kernelIN5flash19enable_sm80_to_sm89INS1_16FlashAttnFwdSm80INS1_25CollectiveMainloopFwdSm80ILi8ELi1ELb1EN4cute5tupleIJNS5_1CILi128EEENS7_ILi96EEENS7_ILi192EEEEEELi192ENS_10bfloat16_tEfNS_4arch4Sm80ELb1ELb0ELb0ELb0ELb0ELb0ELb1ELb1EEENS1_21CollectiveEpilogueFwdINS6_IJS8_SA_S9_EEENS6_IJNS7_ILi1EEESI_SI_EEESC_SE_Li256ELb0ELb1ELb1ELb0EEENS1_30DynamicPersistentTileSchedulerILi256ELi256ELb1ELb1ELb0EEEEEEEEEvNT_6ParamsE:
	.zero		1592


//--------------------- .nv.constant0._ZN7cutlass13device_kernelIN5flash19enable_sm80_to_sm89INS1_16FlashAttnFwdSm80INS1_25CollectiveMainloopFwdSm80ILi8ELi1ELb0EN4cute5tupleIJNS5_1CILi128EEENS7_ILi64EEENS7_ILi192EEEEEELi192ENS_10bfloat16_tEfNS_4arch4Sm80ELb1ELb0ELb0ELb1ELb0ELb0ELb1ELb1EEENS1_21CollectiveEpilogueFwdINS6_IJS8_SA_S9_EEENS6_IJNS7_ILi1EEESI_SI_EEESC_SE_Li256ELb1ELb1ELb1ELb0EEENS1_36VarlenDynamicPersistentTileSchedulerILi128ELi64ELi256ELi256ELb1ELb1ELb0ELb1ELb1ELb1EEEEEEEEEvNT_6ParamsE --------------------------
	.section	.nv.constant0._ZN7cutlass13device_kernelIN5flash19enable_sm80_to_sm89INS1_16FlashAttnFwdSm80INS1_25CollectiveMainloopFwdSm80ILi8ELi1ELb0EN4cute5tupleIJNS5_1CILi128EEENS7_ILi64EEENS7_ILi192EEEEEELi192ENS_10bfloat16_tEfNS_4arch4Sm80ELb1ELb0ELb0ELb1ELb0ELb0ELb1ELb1EEENS1_21CollectiveEpilogueFwdINS6_IJS8_SA_S9_EEENS6_IJNS7_ILi1EEESI_SI_EEESC_SE_Li256ELb1ELb1ELb1ELb0EEENS1_36VarlenDynamicPersistentTileSchedulerILi128ELi64ELi256ELi256ELb1ELb1ELb0ELb1ELb1ELb1EEEEEEEEEvNT_6ParamsE,"a",@progbits
	.sectionflags	@""
	.align	4
.nv.constant0._ZN7cutlass13device_kernelIN5flash19enable_sm80_to_sm89INS1_16FlashAttnFwdSm80INS1_25CollectiveMainloopFwdSm80ILi8ELi1ELb0EN4cute5tupleIJNS5_1CILi128EEENS7_ILi64EEENS7_ILi192EEEEEELi192ENS_10bfloat16_tEfNS_4arch4Sm80ELb1ELb0ELb0ELb1ELb0ELb0ELb1ELb1EEENS1_21CollectiveEpilogueFwdINS6_IJS8_SA_S9_EEENS6_IJNS7_ILi1EEESI_SI_EEESC_SE_Li256ELb1ELb1ELb1ELb0EEENS1_36VarlenDynamicPersistentTileSchedulerILi128ELi64ELi256ELi256ELb1ELb1ELb0ELb1ELb1ELb1EEEEEEEEEvNT_6ParamsE:
	.zero		1608


//--------------------- .nv.constant0._ZN7cutlass13device_kernelIN5flash19enable_sm80_to_sm89INS1_16FlashAttnFwdSm80INS1_25CollectiveMainloopFwdSm80ILi8ELi1ELb0EN4cute5tupleIJNS5_1CILi128EEENS7_ILi64EEENS7_ILi192EEEEEELi192ENS_10bfloat16_tEfNS_4arch4Sm80ELb1ELb0ELb0ELb1ELb0ELb1ELb1ELb1EEENS1_21CollectiveEpilogueFwdINS6_IJS8_SA_S9_EEENS6_IJNS7_ILi1EEESI_SI_EEESC_SE_Li256ELb1ELb1ELb1ELb0EEENS1_36VarlenDynamicPersistentTileSchedulerILi128ELi64ELi256ELi256ELb1ELb1ELb0ELb1ELb1ELb1EEEEEEEEEvNT_6ParamsE --------------------------
	.section	.nv.constant0._ZN7cutlass13device_kernelIN5flash19enable_sm80_to_sm89INS1_16FlashAttnFwdSm80INS1_25CollectiveMainloopFwdSm80ILi8ELi1ELb0EN4cute5tupleIJNS5_1CILi128EEENS7_ILi64EEENS7_ILi192EEEEEELi192ENS_10bfloat16_tEfNS_4arch4Sm80ELb1ELb0ELb0ELb1ELb0ELb1ELb1ELb1EEENS1_21CollectiveEpilogueFwdINS6_IJS8_SA_S9_EEENS6_IJNS7_ILi1EEESI_SI_EEESC_SE_Li256ELb1ELb1ELb1ELb0EEENS1_36VarlenDynamicPersistentTileSchedulerILi128ELi64ELi256ELi256ELb1ELb1ELb0ELb1ELb1ELb1EEEEEEEEEvNT_6ParamsE,"a",@progbits
	.sectionflags	@""
	.align	4
.nv.constant0._ZN7cutlass13device_kernelIN5flash19enable_sm80_to_sm89INS1_16FlashAttnFwdSm80INS1_25CollectiveMainloopFwdSm80ILi8ELi1ELb0EN4cute5tupleIJNS5_1CILi128EEENS7_ILi64EEENS7_ILi192EEEEEELi192ENS_10bfloat16_tEfNS_4arch4Sm80ELb1ELb0ELb0ELb1ELb0ELb1ELb1ELb1EEENS1_21CollectiveEpilogueFwdINS6_IJS8_SA_S9_EEENS6_IJNS7_ILi1EEESI_SI_EEESC_SE_Li256ELb1ELb1ELb1ELb0EEENS1_36VarlenDynamicPersistentTileSchedulerILi128ELi64ELi256ELi256ELb1ELb1ELb0ELb1ELb1ELb1EEEEEEEEEvNT_6ParamsE:
	.zero		1608


//--------------------- .nv.constant0._ZN7cutlass13device_kernelIN5flash19enable_sm80_to_sm89INS1_16FlashAttnFwdSm80INS1_25CollectiveMainloopFwdSm80ILi8ELi2ELb1EN4cute5tupleIJNS5_1CILi128EEENS7_ILi96EEENS7_ILi192EEEEEELi192ENS_10bfloat16_tEfNS_4arch4Sm80ELb0ELb0ELb0ELb0ELb0ELb0ELb1ELb1EEENS1_21CollectiveEpilogueFwdINS6_IJS8_SA_S9_EEENS6_IJNS7_ILi1EEESI_SI_EEESC_SE_Li256ELb0ELb1ELb1ELb0EEENS1_19SingleTileSchedulerILb0ELb1ELb1ELi128EEEEEEEEEvNT_6ParamsE --------------------------
	.section	.nv.constant0._ZN7cutlass13device_kernelIN5flash19enable_sm80_to_sm89INS1_16FlashAttnFwdSm80INS1_25CollectiveMainloopFwdSm80ILi8ELi2ELb1EN4cute5tupleIJNS5_1CILi128EEENS7_ILi96EEENS7_ILi192EEEEEELi192ENS_10bfloat16_tEfNS_4arch4Sm80ELb0ELb0ELb0ELb0ELb0ELb0ELb1ELb1EEENS1_21CollectiveEpilogueFwdINS6_IJS8_SA_S9_EEENS6_IJNS7_ILi1EEESI_SI_EEESC_SE_Li256ELb0ELb1ELb1ELb0EEENS1_19SingleTileSchedulerILb0ELb1ELb1ELi128EEEEEEEEEvNT_6ParamsE,"a",@progbits
	.sectionflags	@""
	.align	4
.nv.constant0._ZN7cutlass13device_kernelIN5flash19enable_sm80_to_sm89INS1_16FlashAttnFwdSm80INS1_25CollectiveMainloopFwdSm80ILi8ELi2ELb1EN4cute5tupleIJNS5_1CILi128EEENS7_ILi96EEENS7_ILi192EEEEEELi192ENS_10bfloat16_tEfNS_4arch4Sm80ELb0ELb0ELb0ELb0ELb0ELb0ELb1ELb1EEENS1_21CollectiveEpilogueFwdINS6_IJS8_SA_S9_EEENS6_IJNS7_ILi1EEESI_SI_EEESC_SE_Li256ELb0ELb1ELb1ELb0EEENS1_19SingleTileSchedulerILb0ELb1ELb1ELi128EEEEEEEEEvNT_6ParamsE:
	.zero		1576


//--------------------- .nv.constant0._ZN7cutlass13device_kernelIN5flash19enable_sm80_to_sm89INS1_16FlashAttnFwdSm80INS1_25CollectiveMainloopFwdSm80ILi8ELi2ELb0EN4cute5tupleIJNS5_1CILi128EEENS7_ILi64EEENS7_ILi192EEEEEELi192ENS_10bfloat16_tEfNS_4arch4Sm80ELb0ELb0ELb0ELb1ELb0ELb0ELb1ELb1EEENS1_21CollectiveEpilogueFwdINS6_IJS8_SA_S9_EEENS6_IJNS7_ILi1EEESI_SI_EEESC_SE_Li256ELb1ELb1ELb1ELb0EEENS1_36VarlenDynamicPersistentTileSchedulerILi128ELi64ELi256ELi256ELb1ELb1ELb0ELb0ELb1ELb1EEEEEEEEEvNT_6ParamsE --------------------------
	.section	.nv.constant0._ZN7cutlass13device_kernelIN5flash19enable_sm80_to_sm89INS1_16FlashAttnFwdSm80INS1_25CollectiveMainloopFwdSm80ILi8ELi2ELb0EN4cute5tupleIJNS5_1CILi128EEENS7_ILi64EEENS7_ILi192EEEEEELi192ENS_10bfloat16_tEfNS_4arch4Sm80ELb0ELb0ELb0ELb1ELb0ELb0ELb1ELb1EEENS1_21CollectiveEpilogueFwdINS6_IJS8_SA_S9_EEENS6_IJNS7_ILi1EEESI_SI_EEESC_SE_Li256ELb1ELb1ELb1ELb0EEENS1_36VarlenDynamicPersistentTileSchedulerILi128ELi64ELi256ELi256ELb1ELb1ELb0ELb0ELb1ELb1EEEEEEEEEvNT_6ParamsE,"a",@progbits
	.sectionflags	@""
	.align	4
.nv.constant0._ZN7cutlass13device_kernelIN5flash19enable_sm80_to_sm89INS1_16FlashAttnFwdSm80INS1_25CollectiveMainloopFwdSm80ILi8ELi2ELb0EN4cute5tupleIJNS5_1CILi128EEENS7_ILi64EEENS7_ILi192EEEEEELi192ENS_10bfloat16_tEfNS_4arch4Sm80ELb0ELb0ELb0ELb1ELb0ELb0ELb1ELb1EEENS1_21CollectiveEpilogueFwdINS6_IJS8_SA_S9_EEENS6_IJNS7_ILi1EEESI_SI_EEESC_SE_Li256ELb1ELb1ELb1ELb0EEENS1_36VarlenDynamicPersistentTileSchedulerILi128ELi64ELi256ELi256ELb1ELb1ELb0ELb0ELb1ELb1EEEEEEEEEvNT_6ParamsE:
	.zero		1608


//--------------------- .nv.constant0._ZN7cutlass13device_kernelIN5flash19enable_sm80_to_sm89INS1_16FlashAttnFwdSm80INS1_25CollectiveMainloopFwdSm80ILi8ELi2ELb0EN4cute5tupleIJNS5_1CILi128EEENS7_ILi64EEENS7_ILi192EEEEEELi192ENS_10bfloat16_tEfNS_4arch4Sm80ELb0ELb0ELb0ELb1ELb0ELb1ELb1ELb1EEENS1_21CollectiveEpilogueFwdINS6_IJS8_SA_S9_EEENS6_IJNS7_ILi1EEESI_SI_EEESC_SE_Li256ELb1ELb1ELb1ELb0EEENS1_36VarlenDynamicPersistentTileSchedulerILi128ELi64ELi256ELi256ELb1ELb1ELb0ELb0ELb1ELb1EEEEEEEEEvNT_6ParamsE --------------------------
	.section	.nv.constant0._ZN7cutlass13device_kernelIN5flash19enable_sm80_to_sm89INS1_16FlashAttnFwdSm80INS1_25CollectiveMainloopFwdSm80ILi8ELi2ELb0EN4cute5tupleIJNS5_1CILi128EEENS7_ILi64EEENS7_ILi192EEEEEELi192ENS_10bfloat16_tEfNS_4arch4Sm80ELb0ELb0ELb0ELb1ELb0ELb1ELb1ELb1EEENS1_21CollectiveEpilogueFwdINS6_IJS8_SA_S9_EEENS6_IJNS7_ILi1EEESI_SI_EEESC_SE_Li256ELb1ELb1ELb1ELb0EEENS1_36VarlenDynamicPersistentTileSchedulerILi128ELi64ELi256ELi256ELb1ELb1ELb0ELb0ELb1ELb1EEEEEEEEEvNT_6ParamsE,"a",@progbits
	.sectionflags	@""
	.align	4
.nv.constant0._ZN7cutlass13device_kernelIN5flash19enable_sm80_to_sm89INS1_16FlashAttnFwdSm80INS1_25CollectiveMainloopFwdSm80ILi8ELi2ELb0EN4cute5tupleIJNS5_1CILi128EEENS7_ILi64EEENS7_ILi192EEEEEELi192ENS_10bfloat16_tEfNS_4arch4Sm80ELb0ELb0ELb0ELb1ELb0ELb1ELb1ELb1EEENS1_21CollectiveEpilogueFwdINS6_IJS8_SA_S9_EEENS6_IJNS7_ILi1EEESI_SI_EEESC_SE_Li256ELb1ELb1ELb1ELb0EEENS1_36VarlenDynamicPersistentTileSchedulerILi128ELi64ELi256ELi256ELb1ELb1ELb0ELb0ELb1ELb1EEEEEEEEEvNT_6ParamsE:
	.zero		1608


//--------------------- .nv.constant0._ZN7cutlass13device_kernelIN5flash19enable_sm80_to_sm89INS1_16FlashAttnFwdSm80INS1_25CollectiveMainloopFwdSm80ILi8ELi2ELb0EN4cute5tupleIJNS5_1CILi128EEENS7_ILi64EEENS7_ILi192EEEEEELi192ENS_10bfloat16_tEfNS_4arch4Sm80ELb0ELb1ELb0ELb0ELb0ELb0ELb1ELb1EEENS1_21CollectiveEpilogueFwdINS6_IJS8_SA_S9_EEENS6_IJNS7_ILi1EEESI_SI_EEESC_SE_Li256ELb0ELb1ELb1ELb0EEENS1_19SingleTileSchedulerILb0ELb1ELb1ELi128EEEEEEEEEvNT_6ParamsE --------------------------
	.section	.nv.constant0._ZN7cutlass13device_kernelIN5flash19enable_sm80_to_sm89INS1_16FlashAttnFwdSm80INS1_25CollectiveMainloopFwdSm80ILi8ELi2ELb0EN4cute5tupleIJNS5_1CILi128EEENS7_ILi64EEENS7_ILi192EEEEEELi192ENS_10bfloat16_tEfNS_4arch4Sm80ELb0ELb1ELb0ELb0ELb0ELb0ELb1ELb1EEENS1_21CollectiveEpilogueFwdINS6_IJS8_SA_S9_EEENS6_IJNS7_ILi1EEESI_SI_EEESC_SE_Li256ELb0ELb1ELb1ELb0EEENS1_19SingleTileSchedulerILb0ELb1ELb1ELi128EEEEEEEEEvNT_6ParamsE,"a",@progbits
	.sectionflags	@""
	.align	4
.nv.constant0._ZN7cutlass13device_kernelIN5flash19enable_sm80_to_sm89INS1_16FlashAttnFwdSm80INS1_25CollectiveMainloopFwdSm80ILi8ELi2ELb0EN4cute5tupleIJNS5_1CILi128EEENS7_ILi64EEENS7_ILi192EEEEEELi192ENS_10bfloat16_tEfNS_4arch4Sm80ELb0ELb1ELb0ELb0ELb0ELb0ELb1ELb1EEENS1_21CollectiveEpilogueFwdINS6_IJS8_SA_S9_EEENS6_IJNS7_ILi1EEESI_SI_EEESC_SE_Li256ELb0ELb1ELb1ELb0EEENS1_19SingleTileSchedulerILb0ELb1ELb1ELi128EEEEEEEEEvNT_6ParamsE:
	.zero		1576


//--------------------- .nv.constant0._ZN7cutlass13device_kernelIN5flash19enable_sm80_to_sm89INS1_16FlashAttnFwdSm80INS1_25CollectiveMainloopFwdSm80ILi8ELi2ELb0EN4cute5tupleIJNS5_1CILi128EEENS7_ILi64EEENS7_ILi192EEEEEELi192ENS_10bfloat16_tEfNS_4arch4Sm80ELb0ELb1ELb0ELb1ELb0ELb0ELb1ELb1EEENS1_21CollectiveEpilogueFwdINS6_IJS8_SA_S9_EEENS6_IJNS7_ILi1EEESI_SI_EEESC_SE_Li256ELb1ELb1ELb1ELb0EEENS1_36VarlenDynamicPersistentTileSchedulerILi128ELi64ELi256ELi256ELb1ELb1ELb0ELb1ELb0ELb1EEEEEEEEEvNT_6ParamsE --------------------------
	.section	.nv.constant0._ZN7cutlass13device_kernelIN5flash19enable_sm80_to_sm89INS1_16FlashAttnFwdSm80INS1_25CollectiveMainloopFwdSm80ILi8ELi2ELb0EN4cute5tupleIJNS5_1CILi128EEENS7_ILi64EEENS7_ILi192EEEEEELi192ENS_10bfloat16_tEfNS_4arch4Sm80ELb0ELb1ELb0ELb1ELb0ELb0ELb1ELb1EEENS1_21CollectiveEpilogueFwdINS6_IJS8_SA_S9_EEENS6_IJNS7_ILi1EEESI_SI_EEESC_SE_Li256ELb1ELb1ELb1ELb0EEENS1_36VarlenDynamicPersistentTileSchedulerILi128ELi64ELi256ELi256ELb1ELb1ELb0ELb1ELb0ELb1EEEEEEEEEvNT_6ParamsE,"a",@progbits
	.sectionflags	@""
	.align	4
.nv.constant0._ZN7cutlass13device_kernelIN5flash19enable_sm80_to_sm89INS1_16FlashAttnFwdSm80INS1_25CollectiveMainloopFwdSm80ILi8ELi2ELb0EN4cute5tupleIJNS5_1CILi128EEENS7_ILi64EEENS7_ILi192EEEEEELi192ENS_10bfloat16_tEfNS_4arch4Sm80ELb0ELb1ELb0ELb1ELb0ELb0ELb1ELb1EEENS1_21CollectiveEpilogueFwdINS6_IJS8_SA_S9_EEENS6_IJNS7_ILi1EEESI_SI_EEESC_SE_Li256ELb1ELb1ELb1ELb0EEENS1_36VarlenDynamicPersistentTileSchedulerILi128ELi64ELi256ELi256ELb1ELb1ELb0ELb1ELb0ELb1EEEEEEEEEvNT_6ParamsE:
	.zero		1608


//--------------------- .nv.constant0._ZN7cutlass13device_kernelIN5flash19enable_sm80_to_sm89INS1_16FlashAttnFwdSm80INS1_25CollectiveMainloopFwdSm80ILi8ELi2ELb0EN4cute5tupleIJNS5_1CILi128EEENS7_ILi64EEENS7_ILi192EEEEEELi192ENS_10bfloat16_tEfNS_4arch4Sm80ELb0ELb1ELb0ELb1ELb0ELb1ELb1ELb1EEENS1_21CollectiveEpilogueFwdINS6_IJS8_SA_S9_EEENS6_IJNS7_ILi1EEESI_SI_EEESC_SE_Li256ELb1ELb1ELb1ELb0EEENS1_36VarlenDynamicPersistentTileSchedulerILi128ELi64ELi256ELi256ELb1ELb1ELb0ELb1ELb0ELb1EEEEEEEEEvNT_6ParamsE --------------------------
	.section	.nv.constant0._ZN7cutlass13device_kernelIN5flash19enable_sm80_to_sm89INS1_16FlashAttnFwdSm80INS1_25CollectiveMainloopFwdSm80ILi8ELi2ELb0EN4cute5tupleIJNS5_1CILi128EEENS7_ILi64EEENS7_ILi192EEEEEELi192ENS_10bfloat16_tEfNS_4arch4Sm80ELb0ELb1ELb0ELb1ELb0ELb1ELb1ELb1EEENS1_21CollectiveEpilogueFwdINS6_IJS8_SA_S9_EEENS6_IJNS7_ILi1EEESI_SI_EEESC_SE_Li256ELb1ELb1ELb1ELb0EEENS1_36VarlenDynamicPersistentTileSchedulerILi128ELi64ELi256ELi256ELb1ELb1ELb0ELb1ELb0ELb1EEEEEEEEEvNT_6ParamsE,"a",@progbits
	.sectionflags	@""
	.align	4
.nv.constant0._ZN7cutlass13device_kernelIN5flash19enable_sm80_to_sm89INS1_16FlashAttnFwdSm80INS1_25CollectiveMainloopFwdSm80ILi8ELi2ELb0EN4cute5tupleIJNS5_1CILi128EEENS7_ILi64EEENS7_ILi192EEEEEELi192ENS_10bfloat16_tEfNS_4arch4Sm80ELb0ELb1ELb0ELb1ELb0ELb1ELb1ELb1EEENS1_21CollectiveEpilogueFwdINS6_IJS8_SA_S9_EEENS6_IJNS7_ILi1EEESI_SI_EEESC_SE_Li256ELb1ELb1ELb1ELb0EEENS1_36VarlenDynamicPersistentTileSchedulerILi128ELi64ELi256ELi256ELb1ELb1ELb0ELb1ELb0ELb1EEEEEEEEEvNT_6ParamsE:
	.zero		1608


//--------------------- .nv.constant0._ZN7cutlass13device_kernelIN5flash19enable_sm80_to_sm89INS1_16FlashAttnFwdSm80INS1_25CollectiveMainloopFwdSm80ILi8ELi2ELb1EN4cute5tupleIJNS5_1CILi128EEENS7_ILi96EEENS7_ILi192EEEEEELi192ENS_10bfloat16_tEfNS_4arch4Sm80ELb1ELb0ELb0ELb0ELb0ELb0ELb1ELb1EEENS1_21CollectiveEpilogueFwdINS6_IJS8_SA_S9_EEENS6_IJNS7_ILi1EEESI_SI_EEESC_SE_Li256ELb0ELb1ELb1ELb0EEENS1_30DynamicPersistentTileSchedulerILi256ELi256ELb1ELb1ELb0EEEEEEEEEvNT_6ParamsE --------------------------
	.section	.nv.constant0._ZN7cutlass13device_kernelIN5flash19enable_sm80_to_sm89INS1_16FlashAttnFwdSm80INS1_25CollectiveMainloopFwdSm80ILi8ELi2ELb1EN4cute5tupleIJNS5_1CILi128EEENS7_ILi96EEENS7_ILi192EEEEEELi192ENS_10bfloat16_tEfNS_4arch4Sm80ELb1ELb0ELb0ELb0ELb0ELb0ELb1ELb1EEENS1_21CollectiveEpilogueFwdINS6_IJS8_SA_S9_EEENS6_IJNS7_ILi1EEESI_SI_EEESC_SE_Li256ELb0ELb1ELb1ELb0EEENS1_30DynamicPersistentTileSchedulerILi256ELi256ELb1ELb1ELb0EEEEEEEEEvNT_6ParamsE,"a",@progbits
	.sectionflags	@""
	.align	4
.nv.constant0._ZN7cutlass13device_kernelIN5flash19enable_sm80_to_sm89INS1_16FlashAttnFwdSm80INS1_25CollectiveMainloopFwdSm80ILi8ELi2ELb1EN4cute5tupleIJNS5_1CILi128EEENS7_ILi96EEENS7_ILi192EEEEEELi192ENS_10bfloat16_tEfNS_4arch4Sm80ELb1ELb0ELb0ELb0ELb0ELb0ELb1ELb1EEENS1_21CollectiveEpilogueFwdINS6_IJS8_SA_S9_EEENS6_IJNS7_ILi1EEESI_SI_EEESC_SE_Li256ELb0ELb1ELb1ELb0EEENS1_30DynamicPersistentTileSchedulerILi256ELi256ELb1ELb1ELb0EEEEEEEEEvNT_6ParamsE:
	.zero		1592


//--------------------- .nv.constant0._ZN7cutlass13device_kernelIN5flash19enable_sm80_to_sm89INS1_16FlashAttnFwdSm80INS1_25CollectiveMainloopFwdSm80ILi8ELi2ELb0EN4cute5tupleIJNS5_1CILi128EEENS7_ILi64EEENS7_ILi192EEEEEELi192ENS_10bfloat16_tEfNS_4arch4Sm80ELb1ELb0ELb0ELb1ELb0ELb0ELb1ELb1EEENS1_21CollectiveEpilogueFwdINS6_IJS8_SA_S9_EEENS6_IJNS7_ILi1EEESI_SI_EEESC_SE_Li256ELb1ELb1ELb1ELb0EEENS1_36VarlenDynamicPersistentTileSchedulerILi128ELi64ELi256ELi256ELb1ELb1ELb0ELb1ELb1ELb1EEEEEEEEEvNT_6ParamsE --------------------------
	.section	.nv.constant0._ZN7cutlass13device_kernelIN5flash19enable_sm80_to_sm89INS1_16FlashAttnFwdSm80INS1_25CollectiveMainloopFwdSm80ILi8ELi2ELb0EN4cute5tupleIJNS5_1CILi128EEENS7_ILi64EEENS7_ILi192EEEEEELi192ENS_10bfloat16_tEfNS_4arch4Sm80ELb1ELb0ELb0ELb1ELb0ELb0ELb1ELb1EEENS1_21CollectiveEpilogueFwdINS6_IJS8_SA_S9_EEENS6_IJNS7_ILi1EEESI_SI_EEESC_SE_Li256ELb1ELb1ELb1ELb0EEENS1_36VarlenDynamicPersistentTileSchedulerILi128ELi64ELi256ELi256ELb1ELb1ELb0ELb1ELb1ELb1EEEEEEEEEvNT_6ParamsE,"a",@progbits
	.sectionflags	@""
	.align	4
.nv.constant0._ZN7cutlass13device_kernelIN5flash19enable_sm80_to_sm89INS1_16FlashAttnFwdSm80INS1_25CollectiveMainloopFwdSm80ILi8ELi2ELb0EN4cute5tupleIJNS5_1CILi128EEENS7_ILi64EEENS7_ILi192EEEEEELi192ENS_10bfloat16_tEfNS_4arch4Sm80ELb1ELb0ELb0ELb1ELb0ELb0ELb1ELb1EEENS1_21CollectiveEpilogueFwdINS6_IJS8_SA_S9_EEENS6_IJNS7_ILi1EEESI_SI_EEESC_SE_Li256ELb1ELb1ELb1ELb0EEENS1_36VarlenDynamicPersistentTileSchedulerILi128ELi64ELi256ELi256ELb1ELb1ELb0ELb1ELb1ELb1EEEEEEEEEvNT_6ParamsE:
	.zero		1608


//--------------------- .nv.constant0._ZN7cutlass13device_kernelIN5flash19enable_sm80_to_sm89INS1_16FlashAttnFwdSm80INS1_25CollectiveMainloopFwdSm80ILi8ELi2ELb0EN4cute5tupleIJNS5_1CILi128EEENS7_ILi64EEENS7_ILi192EEEEEELi192ENS_10bfloat16_tEfNS_4arch4Sm80ELb1ELb0ELb0ELb1ELb0ELb1ELb1ELb1EEENS1_21CollectiveEpilogueFwdINS6_IJS8_SA_S9_EEENS6_IJNS7_ILi1EEESI_SI_EEESC_SE_Li256ELb1ELb1ELb1ELb0EEENS1_36VarlenDynamicPersistentTileSchedulerILi128ELi64ELi256ELi256ELb1ELb1ELb0ELb1ELb1ELb1EEEEEEEEEvNT_6ParamsE --------------------------
	.section	.nv.constant0._ZN7cutlass13device_kernelIN5flash19enable_sm80_to_sm89INS1_16FlashAttnFwdSm80INS1_25CollectiveMainloopFwdSm80ILi8ELi2ELb0EN4cute5tupleIJNS5_1CILi128EEENS7_ILi64EEENS7_ILi192EEEEEELi192ENS_10bfloat16_tEfNS_4arch4Sm80ELb1ELb0ELb0ELb1ELb0ELb1ELb1ELb1EEENS1_21CollectiveEpilogueFwdINS6_IJS8_SA_S9_EEENS6_IJNS7_ILi1EEESI_SI_EEESC_SE_Li256ELb1ELb1ELb1ELb0EEENS1_36VarlenDynamicPersistentTileSchedulerILi128ELi64ELi256ELi256ELb1ELb1ELb0ELb1ELb1ELb1EEEEEEEEEvNT_6ParamsE,"a",@progbits
	.sectionflags	@""
	.align	4
.nv.constant0._ZN7cutlass13device_kernelIN5flash19enable_sm80_to_sm89INS1_16FlashAttnFwdSm80INS1_25CollectiveMainloopFwdSm80ILi8ELi2ELb0EN4cute5tupleIJNS5_1CILi128EEENS7_ILi64EEENS7_ILi192EEEEEELi192ENS_10bfloat16_tEfNS_4arch4Sm80ELb1ELb0ELb0ELb1ELb0ELb1ELb1ELb1EEENS1_21CollectiveEpilogueFwdINS6_IJS8_SA_S9_EEENS6_IJNS7_ILi1EEESI_SI_EEESC_SE_Li256ELb1ELb1ELb1ELb0EEENS1_36VarlenDynamicPersistentTileSchedulerILi128ELi64ELi256ELi256ELb1ELb1ELb0ELb1ELb1ELb1EEEEEEEEEvNT_6ParamsE:
	.zero		1608


//--------------------- SYMBOLS --------------------------

	.type		.nv.reservedSmem.offset0,@object
	.size		.nv.reservedSmem.offset0,0x4
